//
// Generated by NVIDIA NVVM Compiler
//
// Compiler Build ID: CL-36424714
// Cuda compilation tools, release 13.0, V13.0.88
// Based on NVVM 20.0.0
//

.version 9.0
.target sm_100
.address_size 64

	// .globl	_Z13cufftShift_2DP6float2ii

.visible .entry _Z13cufftShift_2DP6float2ii(
	.param .u64 .ptr .align 1 _Z13cufftShift_2DP6float2ii_param_0,
	.param .u32 _Z13cufftShift_2DP6float2ii_param_1,
	.param .u32 _Z13cufftShift_2DP6float2ii_param_2
)
{
	.reg .pred 	%p<8>;
	.reg .b32 	%r<26>;
	.reg .b32 	%f<9>;
	.reg .b64 	%rd<11>;

	ld.param.u64 	%rd2, [_Z13cufftShift_2DP6float2ii_param_0];
	ld.param.u32 	%r8, [_Z13cufftShift_2DP6float2ii_param_1];
	ld.param.u32 	%r7, [_Z13cufftShift_2DP6float2ii_param_2];
	cvta.to.global.u64 	%rd1, %rd2;
	mul.lo.s32 	%r9, %r8, %r8;
	add.s32 	%r10, %r9, %r8;
	shr.u32 	%r11, %r10, 31;
	add.s32 	%r12, %r10, %r11;
	shr.s32 	%r1, %r12, 1;
	sub.s32 	%r2, %r9, %r8;
	mov.u32 	%r13, %tid.x;
	mov.u32 	%r14, %ntid.x;
	mov.u32 	%r15, %ctaid.x;
	mad.lo.s32 	%r3, %r15, %r14, %r13;
	div.u32 	%r4, %r3, %r9;
	div.s32 	%r16, %r3, %r8;
	mul.lo.s32 	%r17, %r4, %r8;
	sub.s32 	%r5, %r16, %r17;
	mul.lo.s32 	%r18, %r16, %r8;
	sub.s32 	%r19, %r3, %r18;
	setp.ge.s32 	%p1, %r4, %r7;
	shr.u32 	%r20, %r8, 31;
	add.s32 	%r21, %r8, %r20;
	shr.s32 	%r6, %r21, 1;
	setp.ge.s32 	%p2, %r19, %r6;
	or.pred  	%p3, %p1, %p2;
	@%p3 bra 	$L__BB0_3;
	setp.ge.s32 	%p7, %r5, %r6;
	@%p7 bra 	$L__BB0_5;
	mul.wide.u32 	%rd7, %r3, 8;
	add.s64 	%rd8, %rd1, %rd7;
	ld.global.v2.f32 	{%f5, %f6}, [%rd8];
	mul.wide.s32 	%rd9, %r1, 8;
	add.s64 	%rd10, %rd8, %rd9;
	ld.global.v2.f32 	{%f7, %f8}, [%rd10];
	st.global.v2.f32 	[%rd8], {%f7, %f8};
	st.global.v2.f32 	[%rd10], {%f5, %f6};
	bra.uni 	$L__BB0_5;
$L__BB0_3:
	setp.ge.s32 	%p4, %r4, %r7;
	setp.ge.s32 	%p5, %r5, %r6;
	or.pred  	%p6, %p4, %p5;
	@%p6 bra 	$L__BB0_5;
	mul.wide.u32 	%rd3, %r3, 8;
	add.s64 	%rd4, %rd1, %rd3;
	ld.global.v2.f32 	{%f1, %f2}, [%rd4];
	shr.u32 	%r23, %r2, 31;
	add.s32 	%r24, %r2, %r23;
	shr.s32 	%r25, %r24, 1;
	mul.wide.s32 	%rd5, %r25, 8;
	add.s64 	%rd6, %rd4, %rd5;
	ld.global.v2.f32 	{%f3, %f4}, [%rd6];
	st.global.v2.f32 	[%rd4], {%f3, %f4};
	st.global.v2.f32 	[%rd6], {%f1, %f2};
$L__BB0_5:
	ret;

}
	// .globl	_Z9addKernelPiPKiS1_
.visible .entry _Z9addKernelPiPKiS1_(
	.param .u64 .ptr .align 1 _Z9addKernelPiPKiS1__param_0,
	.param .u64 .ptr .align 1 _Z9addKernelPiPKiS1__param_1,
	.param .u64 .ptr .align 1 _Z9addKernelPiPKiS1__param_2
)
{
	.reg .b32 	%r<5>;
	.reg .b64 	%rd<11>;

	ld.param.u64 	%rd1, [_Z9addKernelPiPKiS1__param_0];
	ld.param.u64 	%rd2, [_Z9addKernelPiPKiS1__param_1];
	ld.param.u64 	%rd3, [_Z9addKernelPiPKiS1__param_2];
	cvta.to.global.u64 	%rd4, %rd1;
	cvta.to.global.u64 	%rd5, %rd3;
	cvta.to.global.u64 	%rd6, %rd2;
	mov.u32 	%r1, %tid.x;
	mul.wide.u32 	%rd7, %r1, 4;
	add.s64 	%rd8, %rd6, %rd7;
	ld.global.u32 	%r2, [%rd8];
	add.s64 	%rd9, %rd5, %rd7;
	ld.global.u32 	%r3, [%rd9];
	add.s32 	%r4, %r3, %r2;
	add.s64 	%rd10, %rd4, %rd7;
	st.global.u32 	[%rd10], %r4;
	ret;

}
	// .globl	_Z9calculateP6float2PiS1_PdPffffiS3_S3_S3_iiii
.visible .entry _Z9calculateP6float2PiS1_PdPffffiS3_S3_S3_iiii(
	.param .u64 .ptr .align 1 _Z9calculateP6float2PiS1_PdPffffiS3_S3_S3_iiii_param_0,
	.param .u64 .ptr .align 1 _Z9calculateP6float2PiS1_PdPffffiS3_S3_S3_iiii_param_1,
	.param .u64 .ptr .align 1 _Z9calculateP6float2PiS1_PdPffffiS3_S3_S3_iiii_param_2,
	.param .u64 .ptr .align 1 _Z9calculateP6float2PiS1_PdPffffiS3_S3_S3_iiii_param_3,
	.param .u64 .ptr .align 1 _Z9calculateP6float2PiS1_PdPffffiS3_S3_S3_iiii_param_4,
	.param .f32 _Z9calculateP6float2PiS1_PdPffffiS3_S3_S3_iiii_param_5,
	.param .f32 _Z9calculateP6float2PiS1_PdPffffiS3_S3_S3_iiii_param_6,
	.param .f32 _Z9calculateP6float2PiS1_PdPffffiS3_S3_S3_iiii_param_7,
	.param .u32 _Z9calculateP6float2PiS1_PdPffffiS3_S3_S3_iiii_param_8,
	.param .u64 .ptr .align 1 _Z9calculateP6float2PiS1_PdPffffiS3_S3_S3_iiii_param_9,
	.param .u64 .ptr .align 1 _Z9calculateP6float2PiS1_PdPffffiS3_S3_S3_iiii_param_10,
	.param .u64 .ptr .align 1 _Z9calculateP6float2PiS1_PdPffffiS3_S3_S3_iiii_param_11,
	.param .u32 _Z9calculateP6float2PiS1_PdPffffiS3_S3_S3_iiii_param_12,
	.param .u32 _Z9calculateP6float2PiS1_PdPffffiS3_S3_S3_iiii_param_13,
	.param .u32 _Z9calculateP6float2PiS1_PdPffffiS3_S3_S3_iiii_param_14,
	.param .u32 _Z9calculateP6float2PiS1_PdPffffiS3_S3_S3_iiii_param_15
)
{
	.reg .pred 	%p<12>;
	.reg .b32 	%r<38>;
	.reg .b32 	%f<76>;
	.reg .b64 	%rd<30>;

	ld.param.u64 	%rd2, [_Z9calculateP6float2PiS1_PdPffffiS3_S3_S3_iiii_param_1];
	ld.param.u64 	%rd3, [_Z9calculateP6float2PiS1_PdPffffiS3_S3_S3_iiii_param_2];
	ld.param.u64 	%rd4, [_Z9calculateP6float2PiS1_PdPffffiS3_S3_S3_iiii_param_4];
	ld.param.f32 	%f6, [_Z9calculateP6float2PiS1_PdPffffiS3_S3_S3_iiii_param_5];
	ld.param.f32 	%f7, [_Z9calculateP6float2PiS1_PdPffffiS3_S3_S3_iiii_param_6];
	ld.param.f32 	%f8, [_Z9calculateP6float2PiS1_PdPffffiS3_S3_S3_iiii_param_7];
	ld.param.u32 	%r9, [_Z9calculateP6float2PiS1_PdPffffiS3_S3_S3_iiii_param_8];
	ld.param.u64 	%rd5, [_Z9calculateP6float2PiS1_PdPffffiS3_S3_S3_iiii_param_9];
	ld.param.u64 	%rd6, [_Z9calculateP6float2PiS1_PdPffffiS3_S3_S3_iiii_param_10];
	ld.param.u64 	%rd7, [_Z9calculateP6float2PiS1_PdPffffiS3_S3_S3_iiii_param_11];
	ld.param.u32 	%r6, [_Z9calculateP6float2PiS1_PdPffffiS3_S3_S3_iiii_param_12];
	ld.param.u32 	%r7, [_Z9calculateP6float2PiS1_PdPffffiS3_S3_S3_iiii_param_13];
	cvta.to.global.u64 	%rd8, %rd5;
	cvta.to.global.u64 	%rd9, %rd4;
	cvta.to.global.u64 	%rd10, %rd7;
	cvta.to.global.u64 	%rd11, %rd2;
	cvta.to.global.u64 	%rd12, %rd6;
	cvta.to.global.u64 	%rd13, %rd3;
	mov.u32 	%r10, %tid.x;
	mul.wide.u32 	%rd14, %r10, 4;
	add.s64 	%rd15, %rd13, %rd14;
	ld.global.u32 	%r11, [%rd15];
	cvt.rn.f32.s32 	%f9, %r11;
	mov.u32 	%r12, %ctaid.y;
	mul.wide.u32 	%rd16, %r12, 4;
	add.s64 	%rd17, %rd12, %rd16;
	ld.global.f32 	%f10, [%rd17];
	sub.f32 	%f11, %f9, %f10;
	add.s64 	%rd18, %rd11, %rd14;
	ld.global.u32 	%r13, [%rd18];
	cvt.rn.f32.s32 	%f12, %r13;
	mov.u32 	%r1, %ctaid.x;
	mul.wide.u32 	%rd19, %r1, 4;
	add.s64 	%rd20, %rd10, %rd19;
	ld.global.f32 	%f13, [%rd20];
	sub.f32 	%f14, %f12, %f13;
	add.s64 	%rd21, %rd9, %rd14;
	ld.global.f32 	%f15, [%rd21];
	fma.rn.f32 	%f16, %f14, %f14, %f15;
	fma.rn.f32 	%f17, %f11, %f11, %f16;
	sqrt.rn.f32 	%f18, %f17;
	rcp.rn.f32 	%f19, %f18;
	mul.f32 	%f20, %f14, %f19;
	div.rn.f32 	%f21, %f20, %f7;
	mul.f32 	%f22, %f11, %f19;
	div.rn.f32 	%f23, %f22, %f7;
	div.rn.f32 	%f24, %f21, %f6;
	mov.f32 	%f25, 0f3F000000;
	copysign.f32 	%f26, %f24, %f25;
	add.rz.f32 	%f27, %f24, %f26;
	cvt.rzi.f32.f32 	%f28, %f27;
	shr.u32 	%r14, %r6, 31;
	add.s32 	%r15, %r6, %r14;
	shr.s32 	%r16, %r15, 1;
	cvt.rn.f32.s32 	%f29, %r16;
	add.f32 	%f30, %f28, %f29;
	add.f32 	%f31, %f30, 0f3F800000;
	cvt.rzi.s32.f32 	%r17, %f31;
	div.rn.f32 	%f32, %f23, %f6;
	copysign.f32 	%f33, %f32, %f25;
	add.rz.f32 	%f34, %f32, %f33;
	cvt.rzi.f32.f32 	%f35, %f34;
	shr.u32 	%r18, %r7, 31;
	add.s32 	%r19, %r7, %r18;
	shr.s32 	%r20, %r19, 1;
	cvt.rn.f32.s32 	%f36, %r20;
	add.f32 	%f37, %f35, %f36;
	add.f32 	%f38, %f37, 0f3F800000;
	cvt.rzi.s32.f32 	%r21, %f38;
	setp.lt.s32 	%p1, %r17, 1;
	setp.gt.s32 	%p2, %r17, %r6;
	or.pred  	%p3, %p1, %p2;
	setp.lt.s32 	%p4, %r21, 1;
	setp.gt.s32 	%p5, %r21, %r6;
	or.pred  	%p6, %p4, %p5;
	or.pred  	%p8, %p3, %p6;
	add.s32 	%r22, %r16, 1;
	selp.b32 	%r2, %r22, %r17, %p8;
	selp.b32 	%r3, %r22, %r21, %p8;
	mul.wide.s32 	%rd22, %r2, 4;
	add.s64 	%rd23, %rd8, %rd22;
	ld.global.f32 	%f39, [%rd23];
	mul.wide.s32 	%rd24, %r3, 4;
	add.s64 	%rd25, %rd8, %rd24;
	ld.global.f32 	%f40, [%rd25];
	add.f32 	%f41, %f39, %f40;
	mul.f32 	%f42, %f41, 0fC0C90FDB;
	shr.u32 	%r23, %r9, 31;
	add.s32 	%r24, %r9, %r23;
	shr.s32 	%r25, %r24, 1;
	cvt.rn.f32.s32 	%f43, %r25;
	mul.f32 	%f44, %f42, %f43;
	mul.f32 	%f45, %f19, %f44;
	fma.rn.f32 	%f1, %f8, %f18, %f45;
	abs.f32 	%f2, %f46;
	setp.ltu.f32 	%p9, %f2, 0f47CE4780;
	mov.f32 	%f75, 0f7FC00000;
	@%p9 bra 	$L__BB2_4;
	setp.eq.f32 	%p10, %f2, 0f7F800000;
	@%p10 bra 	$L__BB2_5;
	mov.b32 	%r37, 0;
$L__BB2_3:
	.pragma "nounroll";
	add.s32 	%r37, %r37, 1;
	setp.ne.s32 	%p11, %r37, 6;
	mov.f32 	%f75, 0f00000000;
	@%p11 bra 	$L__BB2_3;
$L__BB2_4:
	ld.param.u32 	%r36, [_Z9calculateP6float2PiS1_PdPffffiS3_S3_S3_iiii_param_14];
	ld.param.u32 	%r35, [_Z9calculateP6float2PiS1_PdPffffiS3_S3_S3_iiii_param_13];
	ld.param.u32 	%r34, [_Z9calculateP6float2PiS1_PdPffffiS3_S3_S3_iiii_param_12];
	ld.param.u64 	%rd29, [_Z9calculateP6float2PiS1_PdPffffiS3_S3_S3_iiii_param_0];
	fma.rn.f32 	%f50, %f1, 0f3BBB989D, 0f3F000000;
	cvt.sat.f32.f32 	%f51, %f50;
	mov.f32 	%f52, 0f4B400001;
	mov.f32 	%f53, 0f437C0000;
	fma.rm.f32 	%f54, %f51, %f53, %f52;
	add.f32 	%f55, %f54, 0fCB40007F;
	neg.f32 	%f56, %f55;
	fma.rn.f32 	%f57, %f1, 0f3FB8AA3B, %f56;
	fma.rn.f32 	%f58, %f1, 0f32A57060, %f57;
	mov.b32 	%r27, %f54;
	shl.b32 	%r28, %r27, 23;
	mov.b32 	%f59, %r28;
	ex2.approx.ftz.f32 	%f60, %f58;
	mul.f32 	%f61, %f60, %f59;
	cvta.to.global.u64 	%rd26, %rd29;
	mul.f32 	%f62, %f75, %f75;
	fma.rn.f32 	%f63, %f62, 0f37CBAC00, 0fBAB607ED;
	fma.rn.f32 	%f64, %f63, %f62, 0f3D2AAABB;
	fma.rn.f32 	%f65, %f64, %f62, 0fBEFFFFFF;
	fma.rn.f32 	%f66, %f65, %f62, 0f3F800000;
	fma.rn.f32 	%f67, %f62, %f75, 0f00000000;
	fma.rn.f32 	%f68, %f62, 0fB94D4153, 0f3C0885E4;
	fma.rn.f32 	%f69, %f68, %f62, 0fBE2AAAA8;
	fma.rn.f32 	%f70, %f69, %f67, %f75;
	mul.lo.s32 	%r29, %r34, %r1;
	mul.lo.s32 	%r30, %r35, %r29;
	mad.lo.s32 	%r31, %r3, %r34, %r30;
	add.s32 	%r32, %r2, %r29;
	mad.lo.s32 	%r33, %r31, %r36, %r32;
	mul.wide.u32 	%rd27, %r33, 8;
	add.s64 	%rd28, %rd26, %rd27;
	ld.global.v2.f32 	{%f71, %f72}, [%rd28];
	fma.rn.f32 	%f73, %f61, %f66, %f71;
	fma.rn.f32 	%f74, %f61, %f70, %f72;
	st.global.v2.f32 	[%rd28], {%f73, %f74};
	ret;
$L__BB2_5:
	mov.f32 	%f48, 0f00000000;
	mul.rn.f32 	%f75, %f49, %f48;
	bra.uni 	$L__BB2_4;

}
	// .globl	_Z11copy2bitmapP6float2Pi
.visible .entry _Z11copy2bitmapP6float2Pi(
	.param .u64 .ptr .align 1 _Z11copy2bitmapP6float2Pi_param_0,
	.param .u64 .ptr .align 1 _Z11copy2bitmapP6float2Pi_param_1
)
{


	ret;

}
	// .globl	_Z7asembleP6float2PiS1_S1_PfS2_S1_S2_S1_S2_S2_S2_S1_S1_
.visible .entry _Z7asembleP6float2PiS1_S1_PfS2_S1_S2_S1_S2_S2_S2_S1_S1_(
	.param .u64 .ptr .align 1 _Z7asembleP6float2PiS1_S1_PfS2_S1_S2_S1_S2_S2_S2_S1_S1__param_0,
	.param .u64 .ptr .align 1 _Z7asembleP6float2PiS1_S1_PfS2_S1_S2_S1_S2_S2_S2_S1_S1__param_1,
	.param .u64 .ptr .align 1 _Z7asembleP6float2PiS1_S1_PfS2_S1_S2_S1_S2_S2_S2_S1_S1__param_2,
	.param .u64 .ptr .align 1 _Z7asembleP6float2PiS1_S1_PfS2_S1_S2_S1_S2_S2_S2_S1_S1__param_3,
	.param .u64 .ptr .align 1 _Z7asembleP6float2PiS1_S1_PfS2_S1_S2_S1_S2_S2_S2_S1_S1__param_4,
	.param .u64 .ptr .align 1 _Z7asembleP6float2PiS1_S1_PfS2_S1_S2_S1_S2_S2_S2_S1_S1__param_5,
	.param .u64 .ptr .align 1 _Z7asembleP6float2PiS1_S1_PfS2_S1_S2_S1_S2_S2_S2_S1_S1__param_6,
	.param .u64 .ptr .align 1 _Z7asembleP6float2PiS1_S1_PfS2_S1_S2_S1_S2_S2_S2_S1_S1__param_7,
	.param .u64 .ptr .align 1 _Z7asembleP6float2PiS1_S1_PfS2_S1_S2_S1_S2_S2_S2_S1_S1__param_8,
	.param .u64 .ptr .align 1 _Z7asembleP6float2PiS1_S1_PfS2_S1_S2_S1_S2_S2_S2_S1_S1__param_9,
	.param .u64 .ptr .align 1 _Z7asembleP6float2PiS1_S1_PfS2_S1_S2_S1_S2_S2_S2_S1_S1__param_10,
	.param .u64 .ptr .align 1 _Z7asembleP6float2PiS1_S1_PfS2_S1_S2_S1_S2_S2_S2_S1_S1__param_11,
	.param .u64 .ptr .align 1 _Z7asembleP6float2PiS1_S1_PfS2_S1_S2_S1_S2_S2_S2_S1_S1__param_12,
	.param .u64 .ptr .align 1 _Z7asembleP6float2PiS1_S1_PfS2_S1_S2_S1_S2_S2_S2_S1_S1__param_13
)
{


	ret;

}


// ===== COMPILED SASS (sm_100) =====

	.target	sm_100

	.elftype	@"ET_EXEC"


//--------------------- .note.nv.tkinfo           --------------------------
	.section	.note.nv.tkinfo,"",@"SHT_NOTE"
	.sectionflags	@"SHF_NOTE_NV_TKINFO"
	.tkinfo
        /*0018*/ 	.word	0x00000002
        /*0030*/ 	.string	""
        /*0030*/ 	.string	"ptxas"
        /*0030*/ 	.string	"Cuda compilation tools, release 13.0, V13.0.88"
        /*0030*/ 	.string	"Build cuda_13.0.r13.0/compiler.36424714_0"
        /*0030*/ 	.string	"-arch sm_100 -m 64 "



//--------------------- .note.nv.cuinfo           --------------------------
	.section	.note.nv.cuinfo,"",@"SHT_NOTE"
	.sectionflags	@"SHF_NOTE_NV_CUINFO"
        /*0018*/ 	.short	0x0002
        /*001a*/ 	.short	0x0064
        /*001c*/ 	.short	0x0082
	.zero		2


//--------------------- .nv.info                  --------------------------
	.section	.nv.info,"",@"SHT_CUDA_INFO"
	.align	4


	//----- nvinfo : EIATTR_REGCOUNT
	.align		4
        /*0000*/ 	.byte	0x04, 0x2f
        /*0002*/ 	.short	(.L_1 - .L_0)
	.align		4
.L_0:
        /*0004*/ 	.word	index@(_Z13cufftShift_2DP6float2ii)
        /*0008*/ 	.word	0x0000000e


	//----- nvinfo : EIATTR_FRAME_SIZE
	.align		4
.L_1:
        /*000c*/ 	.byte	0x04, 0x11
        /*000e*/ 	.short	(.L_3 - .L_2)
	.align		4
.L_2:
        /*0010*/ 	.word	index@(_Z13cufftShift_2DP6float2ii)
        /*0014*/ 	.word	0x00000000


	//----- nvinfo : EIATTR_REGCOUNT
	.align		4
.L_3:
        /*0018*/ 	.byte	0x04, 0x2f
        /*001a*/ 	.short	(.L_5 - .L_4)
	.align		4
.L_4:
        /*001c*/ 	.word	index@(_Z9addKernelPiPKiS1_)
        /*0020*/ 	.word	0x0000000c


	//----- nvinfo : EIATTR_FRAME_SIZE
	.align		4
.L_5:
        /*0024*/ 	.byte	0x04, 0x11
        /*0026*/ 	.short	(.L_7 - .L_6)
	.align		4
.L_6:
        /*0028*/ 	.word	index@(_Z9addKernelPiPKiS1_)
        /*002c*/ 	.word	0x00000000


	//----- nvinfo : EIATTR_REGCOUNT
	.align		4
.L_7:
        /*0030*/ 	.byte	0x04, 0x2f
        /*0032*/ 	.short	(.L_9 - .L_8)
	.align		4
.L_8:
        /*0034*/ 	.word	index@(_Z9calculateP6float2PiS1_PdPffffiS3_S3_S3_iiii)
        /*0038*/ 	.word	0x00000015


	//----- nvinfo : EIATTR_FRAME_SIZE
	.align		4
.L_9:
        /*003c*/ 	.byte	0x04, 0x11
        /*003e*/ 	.short	(.L_11 - .L_10)
	.align		4
.L_10:
        /*0040*/ 	.word	index@($__internal_2_$__cuda_sm3x_div_rn_noftz_f32_slowpath)
        /*0044*/ 	.word	0x00000000


	//----- nvinfo : EIATTR_FRAME_SIZE
	.align		4
.L_11:
        /*0048*/ 	.byte	0x04, 0x11
        /*004a*/ 	.short	(.L_13 - .L_12)
	.align		4
.L_12:
        /*004c*/ 	.word	index@($__internal_1_$__cuda_sm20_sqrt_rn_f32_slowpath)
        /*0050*/ 	.word	0x00000000


	//----- nvinfo : EIATTR_FRAME_SIZE
	.align		4
.L_13:
        /*0054*/ 	.byte	0x04, 0x11
        /*0056*/ 	.short	(.L_15 - .L_14)
	.align		4
.L_14:
        /*0058*/ 	.word	index@($__internal_0_$__cuda_sm20_rcp_rn_f32_slowpath)
        /*005c*/ 	.word	0x00000000


	//----- nvinfo : EIATTR_FRAME_SIZE
	.align		4
.L_15:
        /*0060*/ 	.byte	0x04, 0x11
        /*0062*/ 	.short	(.L_17 - .L_16)
	.align		4
.L_16:
        /*0064*/ 	.word	index@(_Z9calculateP6float2PiS1_PdPffffiS3_S3_S3_iiii)
        /*0068*/ 	.word	0x00000000


	//----- nvinfo : EIATTR_REGCOUNT
	.align		4
.L_17:
        /*006c*/ 	.byte	0x04, 0x2f
        /*006e*/ 	.short	(.L_19 - .L_18)
	.align		4
.L_18:
        /*0070*/ 	.word	index@(_Z11copy2bitmapP6float2Pi)
        /*0074*/ 	.word	0x00000004


	//----- nvinfo : EIATTR_FRAME_SIZE
	.align		4
.L_19:
        /*0078*/ 	.byte	0x04, 0x11
        /*007a*/ 	.short	(.L_21 - .L_20)
	.align		4
.L_20:
        /*007c*/ 	.word	index@(_Z11copy2bitmapP6float2Pi)
        /*0080*/ 	.word	0x00000000


	//----- nvinfo : EIATTR_REGCOUNT
	.align		4
.L_21:
        /*0084*/ 	.byte	0x04, 0x2f
        /*0086*/ 	.short	(.L_23 - .L_22)
	.align		4
.L_22:
        /*0088*/ 	.word	index@(_Z7asembleP6float2PiS1_S1_PfS2_S1_S2_S1_S2_S2_S2_S1_S1_)
        /*008c*/ 	.word	0x00000004


	//----- nvinfo : EIATTR_FRAME_SIZE
	.align		4
.L_23:
        /*0090*/ 	.byte	0x04, 0x11
        /*0092*/ 	.short	(.L_25 - .L_24)
	.align		4
.L_24:
        /*0094*/ 	.word	index@(_Z7asembleP6float2PiS1_S1_PfS2_S1_S2_S1_S2_S2_S2_S1_S1_)
        /*0098*/ 	.word	0x00000000


	//----- nvinfo : EIATTR_MIN_STACK_SIZE
	.align		4
.L_25:
        /*009c*/ 	.byte	0x04, 0x12
        /*009e*/ 	.short	(.L_27 - .L_26)
	.align		4
.L_26:
        /*00a0*/ 	.word	index@(_Z7asembleP6float2PiS1_S1_PfS2_S1_S2_S1_S2_S2_S2_S1_S1_)
        /*00a4*/ 	.word	0x00000000


	//----- nvinfo : EIATTR_MIN_STACK_SIZE
	.align		4
.L_27:
        /*00a8*/ 	.byte	0x04, 0x12
        /*00aa*/ 	.short	(.L_29 - .L_28)
	.align		4
.L_28:
        /*00ac*/ 	.word	index@(_Z11copy2bitmapP6float2Pi)
        /*00b0*/ 	.word	0x00000000


	//----- nvinfo : EIATTR_MIN_STACK_SIZE
	.align		4
.L_29:
        /*00b4*/ 	.byte	0x04, 0x12
        /*00b6*/ 	.short	(.L_31 - .L_30)
	.align		4
.L_30:
        /*00b8*/ 	.word	index@(_Z9calculateP6float2PiS1_PdPffffiS3_S3_S3_iiii)
        /*00bc*/ 	.word	0x00000000


	//----- nvinfo : EIATTR_MIN_STACK_SIZE
	.align		4
.L_31:
        /*00c0*/ 	.byte	0x04, 0x12
        /*00c2*/ 	.short	(.L_33 - .L_32)
	.align		4
.L_32:
        /*00c4*/ 	.word	index@(_Z9addKernelPiPKiS1_)
        /*00c8*/ 	.word	0x00000000


	//----- nvinfo : EIATTR_MIN_STACK_SIZE
	.align		4
.L_33:
        /*00cc*/ 	.byte	0x04, 0x12
        /*00ce*/ 	.short	(.L_35 - .L_34)
	.align		4
.L_34:
        /*00d0*/ 	.word	index@(_Z13cufftShift_2DP6float2ii)
        /*00d4*/ 	.word	0x00000000
.L_35:


//--------------------- .nv.compat                --------------------------
	.section	.nv.compat,"",@"SHT_CUDA_COMPAT_INFO"
	.align	4
        /*0000*/ 	.byte	0x02, 0x09, 0x00, 0x00, 0x02, 0x02, 0x01, 0x00, 0x02, 0x05, 0x05, 0x00, 0x03, 0x07, 0x01, 0x01
        /*0010*/ 	.byte	0x02, 0x03, 0x00, 0x00, 0x02, 0x06, 0x01, 0x00, 0x04, 0x0b, 0x08, 0x00, 0x01, 0x00, 0x00, 0x00
        /*0020*/ 	.byte	0x00, 0x00, 0x00, 0x00


//--------------------- .nv.info._Z7asembleP6float2PiS1_S1_PfS2_S1_S2_S1_S2_S2_S2_S1_S1_ --------------------------
	.section	.nv.info._Z7asembleP6float2PiS1_S1_PfS2_S1_S2_S1_S2_S2_S2_S1_S1_,"",@"SHT_CUDA_INFO"
	.sectionflags	@""
	.align	4


	//----- nvinfo : EIATTR_CUDA_API_VERSION
	.align		4
        /*0000*/ 	.byte	0x04, 0x37
        /*0002*/ 	.short	(.L_37 - .L_36)
.L_36:
        /*0004*/ 	.word	0x00000082


	//----- nvinfo : EIATTR_KPARAM_INFO
	.align		4
.L_37:
        /*0008*/ 	.byte	0x04, 0x17
        /*000a*/ 	.short	(.L_39 - .L_38)
.L_38:
        /*000c*/ 	.word	0x00000000
        /*0010*/ 	.short	0x000d
        /*0012*/ 	.short	0x0068
        /*0014*/ 	.byte	0x00, 0xf5, 0x21, 0x00


	//----- nvinfo : EIATTR_KPARAM_INFO
	.align		4
.L_39:
        /*0018*/ 	.byte	0x04, 0x17
        /*001a*/ 	.short	(.L_41 - .L_40)
.L_40:
        /*001c*/ 	.word	0x00000000
        /*0020*/ 	.short	0x000c
        /*0022*/ 	.short	0x0060
        /*0024*/ 	.byte	0x00, 0xf5, 0x21, 0x00


	//----- nvinfo : EIATTR_KPARAM_INFO
	.align		4
.L_41:
        /*0028*/ 	.byte	0x04, 0x17
        /*002a*/ 	.short	(.L_43 - .L_42)
.L_42:
        /*002c*/ 	.word	0x00000000
        /*0030*/ 	.short	0x000b
        /*0032*/ 	.short	0x0058
        /*0034*/ 	.byte	0x00, 0xf5, 0x21, 0x00


	//----- nvinfo : EIATTR_KPARAM_INFO
	.align		4
.L_43:
        /*0038*/ 	.byte	0x04, 0x17
        /*003a*/ 	.short	(.L_45 - .L_44)
.L_44:
        /*003c*/ 	.word	0x00000000
        /*0040*/ 	.short	0x000a
        /*0042*/ 	.short	0x0050
        /*0044*/ 	.byte	0x00, 0xf5, 0x21, 0x00


	//----- nvinfo : EIATTR_KPARAM_INFO
	.align		4
.L_45:
        /*0048*/ 	.byte	0x04, 0x17
        /*004a*/ 	.short	(.L_47 - .L_46)
.L_46:
        /*004c*/ 	.word	0x00000000
        /*0050*/ 	.short	0x0009
        /*0052*/ 	.short	0x0048
        /*0054*/ 	.byte	0x00, 0xf5, 0x21, 0x00


	//----- nvinfo : EIATTR_KPARAM_INFO
	.align		4
.L_47:
        /*0058*/ 	.byte	0x04, 0x17
        /*005a*/ 	.short	(.L_49 - .L_48)
.L_48:
        /*005c*/ 	.word	0x00000000
        /*0060*/ 	.short	0x0008
        /*0062*/ 	.short	0x0040
        /*0064*/ 	.byte	0x00, 0xf5, 0x21, 0x00


	//----- nvinfo : EIATTR_KPARAM_INFO
	.align		4
.L_49:
        /*0068*/ 	.byte	0x04, 0x17
        /*006a*/ 	.short	(.L_51 - .L_50)
.L_50:
        /*006c*/ 	.word	0x00000000
        /*0070*/ 	.short	0x0007
        /*0072*/ 	.short	0x0038
        /*0074*/ 	.byte	0x00, 0xf5, 0x21, 0x00


	//----- nvinfo : EIATTR_KPARAM_INFO
	.align		4
.L_51:
        /*0078*/ 	.byte	0x04, 0x17
        /*007a*/ 	.short	(.L_53 - .L_52)
.L_52:
        /*007c*/ 	.word	0x00000000
        /*0080*/ 	.short	0x0006
        /*0082*/ 	.short	0x0030
        /*0084*/ 	.byte	0x00, 0xf5, 0x21, 0x00


	//----- nvinfo : EIATTR_KPARAM_INFO
	.align		4
.L_53:
        /*0088*/ 	.byte	0x04, 0x17
        /*008a*/ 	.short	(.L_55 - .L_54)
.L_54:
        /*008c*/ 	.word	0x00000000
        /*0090*/ 	.short	0x0005
        /*0092*/ 	.short	0x0028
        /*0094*/ 	.byte	0x00, 0xf5, 0x21, 0x00


	//----- nvinfo : EIATTR_KPARAM_INFO
	.align		4
.L_55:
        /*0098*/ 	.byte	0x04, 0x17
        /*009a*/ 	.short	(.L_57 - .L_56)
.L_56:
        /*009c*/ 	.word	0x00000000
        /*00a0*/ 	.short	0x0004
        /*00a2*/ 	.short	0x0020
        /*00a4*/ 	.byte	0x00, 0xf5, 0x21, 0x00


	//----- nvinfo : EIATTR_KPARAM_INFO
	.align		4
.L_57:
        /*00a8*/ 	.byte	0x04, 0x17
        /*00aa*/ 	.short	(.L_59 - .L_58)
.L_58:
        /*00ac*/ 	.word	0x00000000
        /*00b0*/ 	.short	0x0003
        /*00b2*/ 	.short	0x0018
        /*00b4*/ 	.byte	0x00, 0xf5, 0x21, 0x00


	//----- nvinfo : EIATTR_KPARAM_INFO
	.align		4
.L_59:
        /*00b8*/ 	.byte	0x04, 0x17
        /*00ba*/ 	.short	(.L_61 - .L_60)
.L_60:
        /*00bc*/ 	.word	0x00000000
        /*00c0*/ 	.short	0x0002
        /*00c2*/ 	.short	0x0010
        /*00c4*/ 	.byte	0x00, 0xf5, 0x21, 0x00


	//----- nvinfo : EIATTR_KPARAM_INFO
	.align		4
.L_61:
        /*00c8*/ 	.byte	0x04, 0x17
        /*00ca*/ 	.short	(.L_63 - .L_62)
.L_62:
        /*00cc*/ 	.word	0x00000000
        /*00d0*/ 	.short	0x0001
        /*00d2*/ 	.short	0x0008
        /*00d4*/ 	.byte	0x00, 0xf5, 0x21, 0x00


	//----- nvinfo : EIATTR_KPARAM_INFO
	.align		4
.L_63:
        /*00d8*/ 	.byte	0x04, 0x17
        /*00da*/ 	.short	(.L_65 - .L_64)
.L_64:
        /*00dc*/ 	.word	0x00000000
        /*00e0*/ 	.short	0x0000
        /*00e2*/ 	.short	0x0000
        /*00e4*/ 	.byte	0x00, 0xf5, 0x21, 0x00


	//----- nvinfo : EIATTR_SPARSE_MMA_MASK
	.align		4
.L_65:
        /*00e8*/ 	.byte	0x03, 0x50
        /*00ea*/ 	.short	0x0000


	//----- nvinfo : EIATTR_MAXREG_COUNT
	.align		4
        /*00ec*/ 	.byte	0x03, 0x1b
        /*00ee*/ 	.short	0x00ff


	//----- nvinfo : EIATTR_MERCURY_ISA_VERSION
	.align		4
        /*00f0*/ 	.byte	0x03, 0x5f
        /*00f2*/ 	.short	0x0101


	//----- nvinfo : EIATTR_VRC_CTA_INIT_COUNT
	.align		4
        /*00f4*/ 	.byte	0x02, 0x4a
	.zero		1
	.zero		1


	//----- nvinfo : EIATTR_EXIT_INSTR_OFFSETS
	.align		4
        /*00f8*/ 	.byte	0x04, 0x1c
        /*00fa*/ 	.short	(.L_67 - .L_66)


	//   ....[0]....
.L_66:
        /*00fc*/ 	.word	0x00000010


	//----- nvinfo : EIATTR_CBANK_PARAM_SIZE
	.align		4
.L_67:
        /*0100*/ 	.byte	0x03, 0x19
        /*0102*/ 	.short	0x0070


	//----- nvinfo : EIATTR_PARAM_CBANK
	.align		4
        /*0104*/ 	.byte	0x04, 0x0a
        /*0106*/ 	.short	(.L_69 - .L_68)
	.align		4
.L_68:
        /*0108*/ 	.word	index@(.nv.constant0._Z7asembleP6float2PiS1_S1_PfS2_S1_S2_S1_S2_S2_S2_S1_S1_)
        /*010c*/ 	.short	0x0380
        /*010e*/ 	.short	0x0070


	//----- nvinfo : EIATTR_SW_WAR
	.align		4
.L_69:
        /*0110*/ 	.byte	0x04, 0x36
        /*0112*/ 	.short	(.L_71 - .L_70)
.L_70:
        /*0114*/ 	.word	0x00000008
.L_71:


//--------------------- .nv.info._Z11copy2bitmapP6float2Pi --------------------------
	.section	.nv.info._Z11copy2bitmapP6float2Pi,"",@"SHT_CUDA_INFO"
	.sectionflags	@""
	.align	4


	//----- nvinfo : EIATTR_CUDA_API_VERSION
	.align		4
        /*0000*/ 	.byte	0x04, 0x37
        /*0002*/ 	.short	(.L_73 - .L_72)
.L_72:
        /*0004*/ 	.word	0x00000082


	//----- nvinfo : EIATTR_KPARAM_INFO
	.align		4
.L_73:
        /*0008*/ 	.byte	0x04, 0x17
        /*000a*/ 	.short	(.L_75 - .L_74)
.L_74:
        /*000c*/ 	.word	0x00000000
        /*0010*/ 	.short	0x0001
        /*0012*/ 	.short	0x0008
        /*0014*/ 	.byte	0x00, 0xf5, 0x21, 0x00


	//----- nvinfo : EIATTR_KPARAM_INFO
	.align		4
.L_75:
        /*0018*/ 	.byte	0x04, 0x17
        /*001a*/ 	.short	(.L_77 - .L_76)
.L_76:
        /*001c*/ 	.word	0x00000000
        /*0020*/ 	.short	0x0000
        /*0022*/ 	.short	0x0000
        /*0024*/ 	.byte	0x00, 0xf5, 0x21, 0x00


	//----- nvinfo : EIATTR_SPARSE_MMA_MASK
	.align		4
.L_77:
        /*0028*/ 	.byte	0x03, 0x50
        /*002a*/ 	.short	0x0000


	//----- nvinfo : EIATTR_MAXREG_COUNT
	.align		4
        /*002c*/ 	.byte	0x03, 0x1b
        /*002e*/ 	.short	0x00ff


	//----- nvinfo : EIATTR_MERCURY_ISA_VERSION
	.align		4
        /*0030*/ 	.byte	0x03, 0x5f
        /*0032*/ 	.short	0x0101


	//----- nvinfo : EIATTR_VRC_CTA_INIT_COUNT
	.align		4
        /*0034*/ 	.byte	0x02, 0x4a
	.zero		1
	.zero		1


	//----- nvinfo : EIATTR_EXIT_INSTR_OFFSETS
	.align		4
        /*0038*/ 	.byte	0x04, 0x1c
        /*003a*/ 	.short	(.L_79 - .L_78)


	//   ....[0]....
.L_78:
        /*003c*/ 	.word	0x00000010


	//----- nvinfo : EIATTR_CBANK_PARAM_SIZE
	.align		4
.L_79:
        /*0040*/ 	.byte	0x03, 0x19
        /*0042*/ 	.short	0x0010


	//----- nvinfo : EIATTR_PARAM_CBANK
	.align		4
        /*0044*/ 	.byte	0x04, 0x0a
        /*0046*/ 	.short	(.L_81 - .L_80)
	.align		4
.L_80:
        /*0048*/ 	.word	index@(.nv.constant0._Z11copy2bitmapP6float2Pi)
        /*004c*/ 	.short	0x0380
        /*004e*/ 	.short	0x0010


	//----- nvinfo : EIATTR_SW_WAR
	.align		4
.L_81:
        /*0050*/ 	.byte	0x04, 0x36
        /*0052*/ 	.short	(.L_83 - .L_82)
.L_82:
        /*0054*/ 	.word	0x00000008
.L_83:


//--------------------- .nv.info._Z9calculateP6float2PiS1_PdPffffiS3_S3_S3_iiii --------------------------
	.section	.nv.info._Z9calculateP6float2PiS1_PdPffffiS3_S3_S3_iiii,"",@"SHT_CUDA_INFO"
	.sectionflags	@""
	.align	4


	//----- nvinfo : EIATTR_CUDA_API_VERSION
	.align		4
        /*0000*/ 	.byte	0x04, 0x37
        /*0002*/ 	.short	(.L_85 - .L_84)
.L_84:
        /*0004*/ 	.word	0x00000082


	//----- nvinfo : EIATTR_KPARAM_INFO
	.align		4
.L_85:
        /*0008*/ 	.byte	0x04, 0x17
        /*000a*/ 	.short	(.L_87 - .L_86)
.L_86:
        /*000c*/ 	.word	0x00000000
        /*0010*/ 	.short	0x000f
        /*0012*/ 	.short	0x005c
        /*0014*/ 	.byte	0x00, 0xf0, 0x11, 0x00


	//----- nvinfo : EIATTR_KPARAM_INFO
	.align		4
.L_87:
        /*0018*/ 	.byte	0x04, 0x17
        /*001a*/ 	.short	(.L_89 - .L_88)
.L_88:
        /*001c*/ 	.word	0x00000000
        /*0020*/ 	.short	0x000e
        /*0022*/ 	.short	0x0058
        /*0024*/ 	.byte	0x00, 0xf0, 0x11, 0x00


	//----- nvinfo : EIATTR_KPARAM_INFO
	.align		4
.L_89:
        /*0028*/ 	.byte	0x04, 0x17
        /*002a*/ 	.short	(.L_91 - .L_90)
.L_90:
        /*002c*/ 	.word	0x00000000
        /*0030*/ 	.short	0x000d
        /*0032*/ 	.short	0x0054
        /*0034*/ 	.byte	0x00, 0xf0, 0x11, 0x00


	//----- nvinfo : EIATTR_KPARAM_INFO
	.align		4
.L_91:
        /*0038*/ 	.byte	0x04, 0x17
        /*003a*/ 	.short	(.L_93 - .L_92)
.L_92:
        /*003c*/ 	.word	0x00000000
        /*0040*/ 	.short	0x000c
        /*0042*/ 	.short	0x0050
        /*0044*/ 	.byte	0x00, 0xf0, 0x11, 0x00


	//----- nvinfo : EIATTR_KPARAM_INFO
	.align		4
.L_93:
        /*0048*/ 	.byte	0x04, 0x17
        /*004a*/ 	.short	(.L_95 - .L_94)
.L_94:
        /*004c*/ 	.word	0x00000000
        /*0050*/ 	.short	0x000b
        /*0052*/ 	.short	0x0048
        /*0054*/ 	.byte	0x00, 0xf5, 0x21, 0x00


	//----- nvinfo : EIATTR_KPARAM_INFO
	.align		4
.L_95:
        /*0058*/ 	.byte	0x04, 0x17
        /*005a*/ 	.short	(.L_97 - .L_96)
.L_96:
        /*005c*/ 	.word	0x00000000
        /*0060*/ 	.short	0x000a
        /*0062*/ 	.short	0x0040
        /*0064*/ 	.byte	0x00, 0xf5, 0x21, 0x00


	//----- nvinfo : EIATTR_KPARAM_INFO
	.align		4
.L_97:
        /*0068*/ 	.byte	0x04, 0x17
        /*006a*/ 	.short	(.L_99 - .L_98)
.L_98:
        /*006c*/ 	.word	0x00000000
        /*0070*/ 	.short	0x0009
        /*0072*/ 	.short	0x0038
        /*0074*/ 	.byte	0x00, 0xf5, 0x21, 0x00


	//----- nvinfo : EIATTR_KPARAM_INFO
	.align		4
.L_99:
        /*0078*/ 	.byte	0x04, 0x17
        /*007a*/ 	.short	(.L_101 - .L_100)
.L_100:
        /*007c*/ 	.word	0x00000000
        /*0080*/ 	.short	0x0008
        /*0082*/ 	.short	0x0034
        /*0084*/ 	.byte	0x00, 0xf0, 0x11, 0x00


	//----- nvinfo : EIATTR_KPARAM_INFO
	.align		4
.L_101:
        /*0088*/ 	.byte	0x04, 0x17
        /*008a*/ 	.short	(.L_103 - .L_102)
.L_102:
        /*008c*/ 	.word	0x00000000
        /*0090*/ 	.short	0x0007
        /*0092*/ 	.short	0x0030
        /*0094*/ 	.byte	0x00, 0xf0, 0x11, 0x00


	//----- nvinfo : EIATTR_KPARAM_INFO
	.align		4
.L_103:
        /*0098*/ 	.byte	0x04, 0x17
        /*009a*/ 	.short	(.L_105 - .L_104)
.L_104:
        /*009c*/ 	.word	0x00000000
        /*00a0*/ 	.short	0x0006
        /*00a2*/ 	.short	0x002c
        /*00a4*/ 	.byte	0x00, 0xf0, 0x11, 0x00


	//----- nvinfo : EIATTR_KPARAM_INFO
	.align		4
.L_105:
        /*00a8*/ 	.byte	0x04, 0x17
        /*00aa*/ 	.short	(.L_107 - .L_106)
.L_106:
        /*00ac*/ 	.word	0x00000000
        /*00b0*/ 	.short	0x0005
        /*00b2*/ 	.short	0x0028
        /*00b4*/ 	.byte	0x00, 0xf0, 0x11, 0x00


	//----- nvinfo : EIATTR_KPARAM_INFO
	.align		4
.L_107:
        /*00b8*/ 	.byte	0x04, 0x17
        /*00ba*/ 	.short	(.L_109 - .L_108)
.L_108:
        /*00bc*/ 	.word	0x00000000
        /*00c0*/ 	.short	0x0004
        /*00c2*/ 	.short	0x0020
        /*00c4*/ 	.byte	0x00, 0xf5, 0x21, 0x00


	//----- nvinfo : EIATTR_KPARAM_INFO
	.align		4
.L_109:
        /*00c8*/ 	.byte	0x04, 0x17
        /*00ca*/ 	.short	(.L_111 - .L_110)
.L_110:
        /*00cc*/ 	.word	0x00000000
        /*00d0*/ 	.short	0x0003
        /*00d2*/ 	.short	0x0018
        /*00d4*/ 	.byte	0x00, 0xf5, 0x21, 0x00


	//----- nvinfo : EIATTR_KPARAM_INFO
	.align		4
.L_111:
        /*00d8*/ 	.byte	0x04, 0x17
        /*00da*/ 	.short	(.L_113 - .L_112)
.L_112:
        /*00dc*/ 	.word	0x00000000
        /*00e0*/ 	.short	0x0002
        /*00e2*/ 	.short	0x0010
        /*00e4*/ 	.byte	0x00, 0xf5, 0x21, 0x00


	//----- nvinfo : EIATTR_KPARAM_INFO
	.align		4
.L_113:
        /*00e8*/ 	.byte	0x04, 0x17
        /*00ea*/ 	.short	(.L_115 - .L_114)
.L_114:
        /*00ec*/ 	.word	0x00000000
        /*00f0*/ 	.short	0x0001
        /*00f2*/ 	.short	0x0008
        /*00f4*/ 	.byte	0x00, 0xf5, 0x21, 0x00


	//----- nvinfo : EIATTR_KPARAM_INFO
	.align		4
.L_115:
        /*00f8*/ 	.byte	0x04, 0x17
        /*00fa*/ 	.short	(.L_117 - .L_116)
.L_116:
        /*00fc*/ 	.word	0x00000000
        /*0100*/ 	.short	0x0000
        /*0102*/ 	.short	0x0000
        /*0104*/ 	.byte	0x00, 0xf5, 0x21, 0x00


	//----- nvinfo : EIATTR_SPARSE_MMA_MASK
	.align		4
.L_117:
        /*0108*/ 	.byte	0x03, 0x50
        /*010a*/ 	.short	0x0000


	//----- nvinfo : EIATTR_MAXREG_COUNT
	.align		4
        /*010c*/ 	.byte	0x03, 0x1b
        /*010e*/ 	.short	0x00ff


	//----- nvinfo : EIATTR_MERCURY_ISA_VERSION
	.align		4
        /*0110*/ 	.byte	0x03, 0x5f
        /*0112*/ 	.short	0x0101


	//----- nvinfo : EIATTR_VRC_CTA_INIT_COUNT
	.align		4
        /*0114*/ 	.byte	0x02, 0x4a
	.zero		1
	.zero		1


	//----- nvinfo : EIATTR_EXIT_INSTR_OFFSETS
	.align		4
        /*0118*/ 	.byte	0x04, 0x1c
        /*011a*/ 	.short	(.L_119 - .L_118)


	//   ....[0]....
.L_118:
        /*011c*/ 	.word	0x00000cc0


	//----- nvinfo : EIATTR_CRS_STACK_SIZE
	.align		4
.L_119:
        /*0120*/ 	.byte	0x04, 0x1e
        /*0122*/ 	.short	(.L_121 - .L_120)
.L_120:
        /*0124*/ 	.word	0x00000000


	//----- nvinfo : EIATTR_CBANK_PARAM_SIZE
	.align		4
.L_121:
        /*0128*/ 	.byte	0x03, 0x19
        /*012a*/ 	.short	0x0060


	//----- nvinfo : EIATTR_PARAM_CBANK
	.align		4
        /*012c*/ 	.byte	0x04, 0x0a
        /*012e*/ 	.short	(.L_123 - .L_122)
	.align		4
.L_122:
        /*0130*/ 	.word	index@(.nv.constant0._Z9calculateP6float2PiS1_PdPffffiS3_S3_S3_iiii)
        /*0134*/ 	.short	0x0380
        /*0136*/ 	.short	0x0060


	//----- nvinfo : EIATTR_SW_WAR
	.align		4
.L_123:
        /*0138*/ 	.byte	0x04, 0x36
        /*013a*/ 	.short	(.L_125 - .L_124)
.L_124:
        /*013c*/ 	.word	0x00000008
.L_125:


//--------------------- .nv.info._Z9addKernelPiPKiS1_ --------------------------
	.section	.nv.info._Z9addKernelPiPKiS1_,"",@"SHT_CUDA_INFO"
	.sectionflags	@""
	.align	4


	//----- nvinfo : EIATTR_CUDA_API_VERSION
	.align		4
        /*0000*/ 	.byte	0x04, 0x37
        /*0002*/ 	.short	(.L_127 - .L_126)
.L_126:
        /*0004*/ 	.word	0x00000082


	//----- nvinfo : EIATTR_KPARAM_INFO
	.align		4
.L_127:
        /*0008*/ 	.byte	0x04, 0x17
        /*000a*/ 	.short	(.L_129 - .L_128)
.L_128:
        /*000c*/ 	.word	0x00000000
        /*0010*/ 	.short	0x0002
        /*0012*/ 	.short	0x0010
        /*0014*/ 	.byte	0x00, 0xf5, 0x21, 0x00


	//----- nvinfo : EIATTR_KPARAM_INFO
	.align		4
.L_129:
        /*0018*/ 	.byte	0x04, 0x17
        /*001a*/ 	.short	(.L_131 - .L_130)
.L_130:
        /*001c*/ 	.word	0x00000000
        /*0020*/ 	.short	0x0001
        /*0022*/ 	.short	0x0008
        /*0024*/ 	.byte	0x00, 0xf5, 0x21, 0x00


	//----- nvinfo : EIATTR_KPARAM_INFO
	.align		4
.L_131:
        /*0028*/ 	.byte	0x04, 0x17
        /*002a*/ 	.short	(.L_133 - .L_132)
.L_132:
        /*002c*/ 	.word	0x00000000
        /*0030*/ 	.short	0x0000
        /*0032*/ 	.short	0x0000
        /*0034*/ 	.byte	0x00, 0xf5, 0x21, 0x00


	//----- nvinfo : EIATTR_SPARSE_MMA_MASK
	.align		4
.L_133:
        /*0038*/ 	.byte	0x03, 0x50
        /*003a*/ 	.short	0x0000


	//----- nvinfo : EIATTR_MAXREG_COUNT
	.align		4
        /*003c*/ 	.byte	0x03, 0x1b
        /*003e*/ 	.short	0x00ff


	//----- nvinfo : EIATTR_MERCURY_ISA_VERSION
	.align		4
        /*0040*/ 	.byte	0x03, 0x5f
        /*0042*/ 	.short	0x0101


	//----- nvinfo : EIATTR_VRC_CTA_INIT_COUNT
	.align		4
        /*0044*/ 	.byte	0x02, 0x4a
	.zero		1
	.zero		1


	//----- nvinfo : EIATTR_EXIT_INSTR_OFFSETS
	.align		4
        /*0048*/ 	.byte	0x04, 0x1c
        /*004a*/ 	.short	(.L_135 - .L_134)


	//   ....[0]....
.L_134:
        /*004c*/ 	.word	0x000000d0


	//----- nvinfo : EIATTR_CBANK_PARAM_SIZE
	.align		4
.L_135:
        /*0050*/ 	.byte	0x03, 0x19
        /*0052*/ 	.short	0x0018


	//----- nvinfo : EIATTR_PARAM_CBANK
	.align		4
        /*0054*/ 	.byte	0x04, 0x0a
        /*0056*/ 	.short	(.L_137 - .L_136)
	.align		4
.L_136:
        /*0058*/ 	.word	index@(.nv.constant0._Z9addKernelPiPKiS1_)
        /*005c*/ 	.short	0x0380
        /*005e*/ 	.short	0x0018


	//----- nvinfo : EIATTR_SW_WAR
	.align		4
.L_137:
        /*0060*/ 	.byte	0x04, 0x36
        /*0062*/ 	.short	(.L_139 - .L_138)
.L_138:
        /*0064*/ 	.word	0x00000008
.L_139:


//--------------------- .nv.info._Z13cufftShift_2DP6float2ii --------------------------
	.section	.nv.info._Z13cufftShift_2DP6float2ii,"",@"SHT_CUDA_INFO"
	.sectionflags	@""
	.align	4


	//----- nvinfo : EIATTR_CUDA_API_VERSION
	.align		4
        /*0000*/ 	.byte	0x04, 0x37
        /*0002*/ 	.short	(.L_141 - .L_140)
.L_140:
        /*0004*/ 	.word	0x00000082


	//----- nvinfo : EIATTR_KPARAM_INFO
	.align		4
.L_141:
        /*0008*/ 	.byte	0x04, 0x17
        /*000a*/ 	.short	(.L_143 - .L_142)
.L_142:
        /*000c*/ 	.word	0x00000000
        /*0010*/ 	.short	0x0002
        /*0012*/ 	.short	0x000c
        /*0014*/ 	.byte	0x00, 0xf0, 0x11, 0x00


	//----- nvinfo : EIATTR_KPARAM_INFO
	.align		4
.L_143:
        /*0018*/ 	.byte	0x04, 0x17
        /*001a*/ 	.short	(.L_145 - .L_144)
.L_144:
        /*001c*/ 	.word	0x00000000
        /*0020*/ 	.short	0x0001
        /*0022*/ 	.short	0x0008
        /*0024*/ 	.byte	0x00, 0xf0, 0x11, 0x00


	//----- nvinfo : EIATTR_KPARAM_INFO
	.align		4
.L_145:
        /*0028*/ 	.byte	0x04, 0x17
        /*002a*/ 	.short	(.L_147 - .L_146)
.L_146:
        /*002c*/ 	.word	0x00000000
        /*0030*/ 	.short	0x0000
        /*0032*/ 	.short	0x0000
        /*0034*/ 	.byte	0x00, 0xf5, 0x21, 0x00


	//----- nvinfo : EIATTR_SPARSE_MMA_MASK
	.align		4
.L_147:
        /*0038*/ 	.byte	0x03, 0x50
        /*003a*/ 	.short	0x0000


	//----- nvinfo : EIATTR_MAXREG_COUNT
	.align		4
        /*003c*/ 	.byte	0x03, 0x1b
        /*003e*/ 	.short	0x00ff


	//----- nvinfo : EIATTR_MERCURY_ISA_VERSION
	.align		4
        /*0040*/ 	.byte	0x03, 0x5f
        /*0042*/ 	.short	0x0101


	//----- nvinfo : EIATTR_VRC_CTA_INIT_COUNT
	.align		4
        /*0044*/ 	.byte	0x02, 0x4a
	.zero		1
	.zero		1


	//----- nvinfo : EIATTR_EXIT_INSTR_OFFSETS
	.align		4
        /*0048*/ 	.byte	0x04, 0x1c
        /*004a*/ 	.short	(.L_149 - .L_148)


	//   ....[0]....
.L_148:
        /*004c*/ 	.word	0x000003f0


	//   ....[1]....
        /*0050*/ 	.word	0x00000480


	//   ....[2]....
        /*0054*/ 	.word	0x000004b0


	//   ....[3]....
        /*0058*/ 	.word	0x00000560


	//----- nvinfo : EIATTR_CRS_STACK_SIZE
	.align		4
.L_149:
        /*005c*/ 	.byte	0x04, 0x1e
        /*005e*/ 	.short	(.L_151 - .L_150)
.L_150:
        /*0060*/ 	.word	0x00000000


	//----- nvinfo : EIATTR_CBANK_PARAM_SIZE
	.align		4
.L_151:
        /*0064*/ 	.byte	0x03, 0x19
        /*0066*/ 	.short	0x0010


	//----- nvinfo : EIATTR_PARAM_CBANK
	.align		4
        /*0068*/ 	.byte	0x04, 0x0a
        /*006a*/ 	.short	(.L_153 - .L_152)
	.align		4
.L_152:
        /*006c*/ 	.word	index@(.nv.constant0._Z13cufftShift_2DP6float2ii)
        /*0070*/ 	.short	0x0380
        /*0072*/ 	.short	0x0010


	//----- nvinfo : EIATTR_SW_WAR
	.align		4
.L_153:
        /*0074*/ 	.byte	0x04, 0x36
        /*0076*/ 	.short	(.L_155 - .L_154)
.L_154:
        /*0078*/ 	.word	0x00000008
.L_155:


//--------------------- .nv.callgraph             --------------------------
	.section	.nv.callgraph,"",@"SHT_CUDA_CALLGRAPH"
	.align	4
	.sectionentsize	8
	.align		4
        /*0000*/ 	.word	0x00000000
	.align		4
        /*0004*/ 	.word	0xffffffff
	.align		4
        /*0008*/ 	.word	0x00000000
	.align		4
        /*000c*/ 	.word	0xfffffffe
	.align		4
        /*0010*/ 	.word	0x00000000
	.align		4
        /*0014*/ 	.word	0xfffffffd
	.align		4
        /*0018*/ 	.word	0x00000000
	.align		4
        /*001c*/ 	.word	0xfffffffc


//--------------------- .text._Z7asembleP6float2PiS1_S1_PfS2_S1_S2_S1_S2_S2_S2_S1_S1_ --------------------------
	.section	.text._Z7asembleP6float2PiS1_S1_PfS2_S1_S2_S1_S2_S2_S2_S1_S1_,"ax",@progbits
	.align	128
        .global         _Z7asembleP6float2PiS1_S1_PfS2_S1_S2_S1_S2_S2_S2_S1_S1_
        .type           _Z7asembleP6float2PiS1_S1_PfS2_S1_S2_S1_S2_S2_S2_S1_S1_,@function
        .size           _Z7asembleP6float2PiS1_S1_PfS2_S1_S2_S1_S2_S2_S2_S1_S1_,(.L_x_40 - _Z7asembleP6float2PiS1_S1_PfS2_S1_S2_S1_S2_S2_S2_S1_S1_)
        .other          _Z7asembleP6float2PiS1_S1_PfS2_S1_S2_S1_S2_S2_S2_S1_S1_,@"STO_CUDA_ENTRY STV_DEFAULT"
_Z7asembleP6float2PiS1_S1_PfS2_S1_S2_S1_S2_S2_S2_S1_S1_:
.text._Z7asembleP6float2PiS1_S1_PfS2_S1_S2_S1_S2_S2_S2_S1_S1_:
[----:B------:R-:W-:Y:S01]  /*0000*/  LDC R1, c[0x0][0x37c] ;  /* 0x0000df00ff017b82 */ /* 0x000fe20000000800 */
[----:B------:R-:W-:Y:S05]  /*0010*/  EXIT ;  /* 0x000000000000794d */ /* 0x000fea0003800000 */
.L_x_0:
[----:B------:R-:W-:-:S00]  /*0020*/  BRA `(.L_x_0) ;  /* 0xfffffffc00fc7947 */ /* 0x000fc0000383ffff */
[----:B------:R-:W-:-:S00]  /*0030*/  NOP ;  /* 0x0000000000007918 */ /* 0x000fc00000000000 */
        /* <DEDUP_REMOVED lines=12> */
.L_x_40:


//--------------------- .text._Z11copy2bitmapP6float2Pi --------------------------
	.section	.text._Z11copy2bitmapP6float2Pi,"ax",@progbits
	.align	128
        .global         _Z11copy2bitmapP6float2Pi
        .type           _Z11copy2bitmapP6float2Pi,@function
        .size           _Z11copy2bitmapP6float2Pi,(.L_x_41 - _Z11copy2bitmapP6float2Pi)
        .other          _Z11copy2bitmapP6float2Pi,@"STO_CUDA_ENTRY STV_DEFAULT"
_Z11copy2bitmapP6float2Pi:
.text._Z11copy2bitmapP6float2Pi:
[----:B------:R-:W-:Y:S01]  /*0000*/  LDC R1, c[0x0][0x37c] ;  /* 0x0000df00ff017b82 */ /* 0x000fe20000000800 */
[----:B------:R-:W-:Y:S05]  /*0010*/  EXIT ;  /* 0x000000000000794d */ /* 0x000fea0003800000 */
.L_x_1:
        /* <DEDUP_REMOVED lines=14> */
.L_x_41:


//--------------------- .text._Z9calculateP6float2PiS1_PdPffffiS3_S3_S3_iiii --------------------------
	.section	.text._Z9calculateP6float2PiS1_PdPffffiS3_S3_S3_iiii,"ax",@progbits
	.align	128
        .global         _Z9calculateP6float2PiS1_PdPffffiS3_S3_S3_iiii
        .type           _Z9calculateP6float2PiS1_PdPffffiS3_S3_S3_iiii,@function
        .size           _Z9calculateP6float2PiS1_PdPffffiS3_S3_S3_iiii,(.L_x_39 - _Z9calculateP6float2PiS1_PdPffffiS3_S3_S3_iiii)
        .other          _Z9calculateP6float2PiS1_PdPffffiS3_S3_S3_iiii,@"STO_CUDA_ENTRY STV_DEFAULT"
_Z9calculateP6float2PiS1_PdPffffiS3_S3_S3_iiii:
.text._Z9calculateP6float2PiS1_PdPffffiS3_S3_S3_iiii:
[----:B------:R-:W0:Y:S01]  /*0000*/  LDC R1, c[0x0][0x37c] ;  /* 0x0000df00ff017b82 */ /* 0x000e220000000800 */
[----:B------:R-:W1:Y:S07]  /*0010*/  S2R R3, SR_TID.X ;  /* 0x0000000000037919 */ /* 0x000e6e0000002100 */
[----:B------:R-:W1:Y:S01]  /*0020*/  LDC.64 R6, c[0x0][0x388] ;  /* 0x0000e200ff067b82 */ /* 0x000e620000000a00 */
[----:B------:R-:W2:Y:S01]  /*0030*/  LDCU.64 UR6, c[0x0][0x358] ;  /* 0x00006b00ff0677ac */ /* 0x000ea20008000a00 */
[----:B------:R-:W3:Y:S01]  /*0040*/  S2R R4, SR_CTAID.X ;  /* 0x0000000000047919 */ /* 0x000ee20000002500 */
[----:B------:R-:W4:Y:S05]  /*0050*/  S2R R5, SR_CTAID.Y ;  /* 0x0000000000057919 */ /* 0x000f2a0000002600 */
[----:B------:R-:W5:Y:S08]  /*0060*/  LDC.64 R8, c[0x0][0x390] ;  /* 0x0000e400ff087b82 */ /* 0x000f700000000a00 */
[----:B------:R-:W3:Y:S08]  /*0070*/  LDC.64 R12, c[0x0][0x3c8] ;  /* 0x0000f200ff0c7b82 */ /* 0x000ef00000000a00 */
[----:B------:R-:W4:Y:S01]  /*0080*/  LDC.64 R10, c[0x0][0x3c0] ;  /* 0x0000f000ff0a7b82 */ /* 0x000f220000000a00 */
[----:B-1----:R-:W-:-:S07]  /*0090*/  IMAD.WIDE.U32 R6, R3, 0x4, R6 ;  /* 0x0000000403067825 */ /* 0x002fce00078e0006 */
[----:B------:R-:W1:Y:S01]  /*00a0*/  LDC.64 R14, c[0x0][0x3a0] ;  /* 0x0000e800ff0e7b82 */ /* 0x000e620000000a00 */
[----:B-----5:R-:W-:Y:S01]  /*00b0*/  IMAD.WIDE.U32 R8, R3, 0x4, R8 ;  /* 0x0000000403087825 */ /* 0x020fe200078e0008 */
[----:B--2---:R-:W2:Y:S03]  /*00c0*/  LDG.E R6, desc[UR6][R6.64] ;  /* 0x0000000606067981 */ /* 0x004ea6000c1e1900 */
[----:B---3--:R-:W-:Y:S02]  /*00d0*/  IMAD.WIDE.U32 R12, R4, 0x4, R12 ;  /* 0x00000004040c7825 */ /* 0x008fe400078e000c */
[----:B------:R-:W3:Y:S04]  /*00e0*/  LDG.E R8, desc[UR6][R8.64] ;  /* 0x0000000608087981 */ /* 0x000ee8000c1e1900 */
[----:B------:R-:W5:Y:S01]  /*00f0*/  LDG.E R12, desc[UR6][R12.64] ;  /* 0x000000060c0c7981 */ /* 0x000f62000c1e1900 */
[----:B----4-:R-:W-:-:S06]  /*0100*/  IMAD.WIDE.U32 R10, R5, 0x4, R10 ;  /* 0x00000004050a7825 */ /* 0x010fcc00078e000a */
[----:B------:R-:W4:Y:S01]  /*0110*/  LDG.E R11, desc[UR6][R10.64] ;  /* 0x000000060a0b7981 */ /* 0x000f22000c1e1900 */
[----:B-1----:R-:W-:-:S06]  /*0120*/  IMAD.WIDE.U32 R14, R3, 0x4, R14 ;  /* 0x00000004030e7825 */ /* 0x002fcc00078e000e */
[----:B------:R-:W4:Y:S01]  /*0130*/  LDG.E R14, desc[UR6][R14.64] ;  /* 0x000000060e0e7981 */ /* 0x000f22000c1e1900 */
[----:B------:R-:W-:Y:S01]  /*0140*/  BSSY.RECONVERGENT B0, `(.L_x_2) ;  /* 0x0000013000007945 */ /* 0x000fe20003800200 */
[----:B--2---:R-:W-:Y:S02]  /*0150*/  I2FP.F32.S32 R3, R6 ;  /* 0x0000000600037245 */ /* 0x004fe40000201400 */
[----:B---3--:R-:W-:-:S03]  /*0160*/  I2FP.F32.S32 R0, R8 ;  /* 0x0000000800007245 */ /* 0x008fc60000201400 */
[----:B-----5:R-:W-:Y:S02]  /*0170*/  FADD R3, R3, -R12 ;  /* 0x8000000c03037221 */ /* 0x020fe40000000000 */
[----:B----4-:R-:W-:Y:S02]  /*0180*/  FADD R7, R0, -R11 ;  /* 0x8000000b00077221 */ /* 0x010fe40000000000 */
[----:B------:R-:W-:-:S04]  /*0190*/  FFMA R0, R3, R3, R14 ;  /* 0x0000000303007223 */ /* 0x000fc8000000000e */
[----:B------:R-:W-:-:S05]  /*01a0*/  FFMA R0, R7, R7, R0 ;  /* 0x0000000707007223 */ /* 0x000fca0000000000 */
[----:B------:R-:W-:Y:S01]  /*01b0*/  IADD3 R2, PT, PT, R0, -0xd000000, RZ ;  /* 0xf300000000027810 */ /* 0x000fe20007ffe0ff */
[----:B------:R1:W2:Y:S03]  /*01c0*/  MUFU.RSQ R5, R0 ;  /* 0x0000000000057308 */ /* 0x0002a60000001400 */
[----:B------:R-:W-:-:S13]  /*01d0*/  ISETP.GT.U32.AND P0, PT, R2, 0x727fffff, PT ;  /* 0x727fffff0200780c */ /* 0x000fda0003f04070 */
[----:B01----:R-:W-:Y:S05]  /*01e0*/  @!P0 BRA `(.L_x_3) ;  /* 0x0000000000108947 */ /* 0x003fea0003800000 */
[----:B------:R-:W-:-:S07]  /*01f0*/  MOV R11, 0x210 ;  /* 0x00000210000b7802 */ /* 0x000fce0000000f00 */
[----:B--2---:R-:W-:Y:S05]  /*0200*/  CALL.REL.NOINC `($__internal_1_$__cuda_sm20_sqrt_rn_f32_slowpath) ;  /* 0x0000000c00887944 */ /* 0x004fea0003c00000 */
[----:B------:R-:W-:Y:S01]  /*0210*/  IMAD.MOV.U32 R5, RZ, RZ, R2 ;  /* 0x000000ffff057224 */ /* 0x000fe200078e0002 */
[----:B------:R-:W-:Y:S06]  /*0220*/  BRA `(.L_x_4) ;  /* 0x0000000000107947 */ /* 0x000fec0003800000 */
.L_x_3:
[----:B--2---:R-:W-:Y:S01]  /*0230*/  FMUL.FTZ R9, R0, R5 ;  /* 0x0000000500097220 */ /* 0x004fe20000410000 */
[----:B------:R-:W-:-:S03]  /*0240*/  FMUL.FTZ R5, R5, 0.5 ;  /* 0x3f00000005057820 */ /* 0x000fc60000410000 */
[----:B------:R-:W-:-:S04]  /*0250*/  FFMA R0, -R9, R9, R0 ;  /* 0x0000000909007223 */ /* 0x000fc80000000100 */
[----:B------:R-:W-:-:S07]  /*0260*/  FFMA R5, R0, R5, R9 ;  /* 0x0000000500057223 */ /* 0x000fce0000000009 */
.L_x_4:
[----:B------:R-:W-:Y:S05]  /*0270*/  BSYNC.RECONVERGENT B0 ;  /* 0x0000000000007941 */ /* 0x000fea0003800200 */
.L_x_2:
[----:B------:R-:W-:Y:S01]  /*0280*/  IADD3 R0, PT, PT, R5, 0x1800000, RZ ;  /* 0x0180000005007810 */ /* 0x000fe20007ffe0ff */
[----:B------:R-:W-:Y:S03]  /*0290*/  BSSY.RECONVERGENT B0, `(.L_x_5) ;  /* 0x000000c000007945 */ /* 0x000fe60003800200 */
[----:B------:R-:W-:-:S04]  /*02a0*/  LOP3.LUT R0, R0, 0x7f800000, RZ, 0xc0, !PT ;  /* 0x7f80000000007812 */ /* 0x000fc800078ec0ff */
[----:B------:R-:W-:-:S13]  /*02b0*/  ISETP.GT.U32.AND P0, PT, R0, 0x1ffffff, PT ;  /* 0x01ffffff0000780c */ /* 0x000fda0003f04070 */
[----:B------:R-:W-:Y:S05]  /*02c0*/  @P0 BRA `(.L_x_6) ;  /* 0x0000000000100947 */ /* 0x000fea0003800000 */
[----:B------:R-:W-:Y:S01]  /*02d0*/  IMAD.MOV.U32 R0, RZ, RZ, R5 ;  /* 0x000000ffff007224 */ /* 0x000fe200078e0005 */
[----:B------:R-:W-:-:S07]  /*02e0*/  MOV R6, 0x300 ;  /* 0x0000030000067802 */ /* 0x000fce0000000f00 */
[----:B------:R-:W-:Y:S05]  /*02f0*/  CALL.REL.NOINC `($__internal_0_$__cuda_sm20_rcp_rn_f32_slowpath) ;  /* 0x0000000800747944 */ /* 0x000fea0003c00000 */
[----:B------:R-:W-:Y:S05]  /*0300*/  BRA `(.L_x_7) ;  /* 0x0000000000107947 */ /* 0x000fea0003800000 */
.L_x_6:
[----:B------:R-:W0:Y:S02]  /*0310*/  MUFU.RCP R2, R5 ;  /* 0x0000000500027308 */ /* 0x000e240000001000 */
[----:B0-----:R-:W-:-:S04]  /*0320*/  FFMA R0, R2, R5, -1 ;  /* 0xbf80000002007423 */ /* 0x001fc80000000005 */
[----:B------:R-:W-:-:S04]  /*0330*/  FADD.FTZ R9, -R0, -RZ ;  /* 0x800000ff00097221 */ /* 0x000fc80000010100 */
[----:B------:R-:W-:-:S07]  /*0340*/  FFMA R2, R2, R9, R2 ;  /* 0x0000000902027223 */ /* 0x000fce0000000002 */
.L_x_7:
[----:B------:R-:W-:Y:S05]  /*0350*/  BSYNC.RECONVERGENT B0 ;  /* 0x0000000000007941 */ /* 0x000fea0003800200 */
.L_x_5:
[----:B------:R-:W0:Y:S01]  /*0360*/  LDC R11, c[0x0][0x3ac] ;  /* 0x0000eb00ff0b7b82 */ /* 0x000e220000000800 */
[----:B------:R-:W-:Y:S01]  /*0370*/  FMUL R0, R3, R2 ;  /* 0x0000000203007220 */ /* 0x000fe20000400000 */
[----:B------:R-:W-:Y:S01]  /*0380*/  BSSY.RECONVERGENT B0, `(.L_x_8) ;  /* 0x000000e000007945 */ /* 0x000fe20003800200 */
[----:B0-----:R-:W0:Y:S08]  /*0390*/  MUFU.RCP R6, R11 ;  /* 0x0000000b00067308 */ /* 0x001e300000001000 */
[----:B------:R-:W1:Y:S01]  /*03a0*/  FCHK P0, R0, R11 ;  /* 0x0000000b00007302 */ /* 0x000e620000000000 */
[----:B0-----:R-:W-:-:S04]  /*03b0*/  FFMA R9, R6, -R11, 1 ;  /* 0x3f80000006097423 */ /* 0x001fc8000000080b */
[----:B------:R-:W-:-:S04]  /*03c0*/  FFMA R9, R6, R9, R6 ;  /* 0x0000000906097223 */ /* 0x000fc80000000006 */
[----:B------:R-:W-:-:S04]  /*03d0*/  FFMA R3, R0, R9, RZ ;  /* 0x0000000900037223 */ /* 0x000fc800000000ff */
[----:B------:R-:W-:-:S04]  /*03e0*/  FFMA R6, R3, -R11, R0 ;  /* 0x8000000b03067223 */ /* 0x000fc80000000000 */
[----:B------:R-:W-:Y:S01]  /*03f0*/  FFMA R9, R9, R6, R3 ;  /* 0x0000000609097223 */ /* 0x000fe20000000003 */
[----:B-1----:R-:W-:Y:S06]  /*0400*/  @!P0 BRA `(.L_x_9) ;  /* 0x0000000000148947 */ /* 0x002fec0003800000 */
[----:B------:R-:W0:Y:S01]  /*0410*/  LDCU UR4, c[0x0][0x3ac] ;  /* 0x00007580ff0477ac */ /* 0x000e220008000800 */
[----:B------:R-:W-:Y:S02]  /*0420*/  MOV R10, 0x450 ;  /* 0x00000450000a7802 */ /* 0x000fe40000000f00 */
[----:B0-----:R-:W-:-:S07]  /*0430*/  MOV R3, UR4 ;  /* 0x0000000400037c02 */ /* 0x001fce0008000f00 */
[----:B------:R-:W-:Y:S05]  /*0440*/  CALL.REL.NOINC `($__internal_2_$__cuda_sm3x_div_rn_noftz_f32_slowpath) ;  /* 0x0000000c00507944 */ /* 0x000fea0003c00000 */
[----:B------:R-:W-:-:S07]  /*0450*/  IMAD.MOV.U32 R9, RZ, RZ, R0 ;  /* 0x000000ffff097224 */ /* 0x000fce00078e0000 */
.L_x_9:
[----:B------:R-:W-:Y:S05]  /*0460*/  BSYNC.RECONVERGENT B0 ;  /* 0x0000000000007941 */ /* 0x000fea0003800200 */
.L_x_8:
        /* <DEDUP_REMOVED lines=12> */
[----:B------:R-:W-:Y:S02]  /*0530*/  MOV R0, R8 ;  /* 0x0000000800007202 */ /* 0x000fe40000000f00 */
[----:B------:R-:W-:Y:S01]  /*0540*/  MOV R10, 0x570 ;  /* 0x00000570000a7802 */ /* 0x000fe20000000f00 */
[----:B0-----:R-:W-:-:S07]  /*0550*/  IMAD.U32 R3, RZ, RZ, UR4 ;  /* 0x00000004ff037e24 */ /* 0x001fce000f8e00ff */
[----:B------:R-:W-:Y:S05]  /*0560*/  CALL.REL.NOINC `($__internal_2_$__cuda_sm3x_div_rn_noftz_f32_slowpath) ;  /* 0x0000000c00087944 */ /* 0x000fea0003c00000 */
[----:B------:R-:W-:-:S07]  /*0570*/  MOV R7, R0 ;  /* 0x0000000000077202 */ /* 0x000fce0000000f00 */
.L_x_11:
[----:B------:R-:W-:Y:S05]  /*0580*/  BSYNC.RECONVERGENT B0 ;  /* 0x0000000000007941 */ /* 0x000fea0003800200 */
.L_x_10:
[----:B------:R-:W0:Y:S01]  /*0590*/  LDC R8, c[0x0][0x3a8] ;  /* 0x0000ea00ff087b82 */ /* 0x000e220000000800 */
        /* <DEDUP_REMOVED lines=10> */
[----:B------:R-:W-:Y:S01]  /*0640*/  IMAD.MOV.U32 R0, RZ, RZ, R9 ;  /* 0x000000ffff007224 */ /* 0x000fe200078e0009 */
[----:B------:R-:W-:Y:S02]  /*0650*/  MOV R10, 0x680 ;  /* 0x00000680000a7802 */ /* 0x000fe40000000f00 */
[----:B0-----:R-:W-:-:S07]  /*0660*/  MOV R3, UR4 ;  /* 0x0000000400037c02 */ /* 0x001fce0008000f00 */
[----:B------:R-:W-:Y:S05]  /*0670*/  CALL.REL.NOINC `($__internal_2_$__cuda_sm3x_div_rn_noftz_f32_slowpath) ;  /* 0x0000000800c47944 */ /* 0x000fea0003c00000 */
.L_x_13:
[----:B------:R-:W-:Y:S05]  /*0680*/  BSYNC.RECONVERGENT B0 ;  /* 0x0000000000007941 */ /* 0x000fea0003800200 */
.L_x_12:
[----:B------:R-:W0:Y:S01]  /*0690*/  LDC R6, c[0x0][0x3d0] ;  /* 0x0000f400ff067b82 */ /* 0x000e220000000800 */
[----:B------:R-:W-:Y:S01]  /*06a0*/  IMAD.MOV.U32 R3, RZ, RZ, 0x3f000000 ;  /* 0x3f000000ff037424 */ /* 0x000fe200078e00ff */
[----:B------:R-:W-:Y:S04]  /*06b0*/  BSSY.RECONVERGENT B0, `(.L_x_14) ;  /* 0x0000018000007945 */ /* 0x000fe80003800200 */
[--C-:B------:R-:W-:Y:S02]  /*06c0*/  LOP3.LUT R3, R3, 0x80000000, R0.reuse, 0xb8, !PT ;  /* 0x8000000003037812 */ /* 0x100fe400078eb800 */
[----:B------:R-:W1:Y:S03]  /*06d0*/  LDC R12, c[0x0][0x3a8] ;  /* 0x0000ea00ff0c7b82 */ /* 0x000e660000000800 */
[----:B------:R-:W-:-:S06]  /*06e0*/  FADD.RZ R3, R3, R0 ;  /* 0x0000000003037221 */ /* 0x000fcc000000c000 */
[----:B------:R-:W2:Y:S01]  /*06f0*/  FRND.TRUNC R3, R3 ;  /* 0x0000000300037307 */ /* 0x000ea2000020d000 */
[----:B0-----:R-:W-:-:S04]  /*0700*/  LEA.HI R6, R6, R6, RZ, 0x1 ;  /* 0x0000000606067211 */ /* 0x001fc800078f08ff */
[----:B------:R-:W-:-:S03]  /*0710*/  SHF.R.S32.HI R6, RZ, 0x1, R6 ;  /* 0x00000001ff067819 */ /* 0x000fc60000011406 */
[----:B-1----:R-:W0:Y:S01]  /*0720*/  MUFU.RCP R9, R12 ;  /* 0x0000000c00097308 */ /* 0x002e220000001000 */
[----:B------:R-:W-:-:S05]  /*0730*/  I2FP.F32.S32 R0, R6 ;  /* 0x0000000600007245 */ /* 0x000fca0000201400 */
[----:B--2---:R-:W-:Y:S02]  /*0740*/  FADD R8, R3, R0 ;  /* 0x0000000003087221 */ /* 0x004fe40000000000 */
[----:B------:R-:W1:Y:S02]  /*0750*/  FCHK P0, R7, R12 ;  /* 0x0000000c07007302 */ /* 0x000e640000000000 */
[----:B------:R-:W-:-:S06]  /*0760*/  FADD R8, R8, 1 ;  /* 0x3f80000008087421 */ /* 0x000fcc0000000000 */
[----:B------:R-:W2:Y:S01]  /*0770*/  F2I.TRUNC.NTZ R8, R8 ;  /* 0x0000000800087305 */ /* 0x000ea2000020f100 */
[----:B0-----:R-:W-:-:S04]  /*0780*/  FFMA R10, R9, -R12, 1 ;  /* 0x3f800000090a7423 */ /* 0x001fc8000000080c */
[----:B------:R-:W-:-:S04]  /*0790*/  FFMA R0, R9, R10, R9 ;  /* 0x0000000a09007223 */ /* 0x000fc80000000009 */
[----:B------:R-:W-:-:S04]  /*07a0*/  FFMA R10, R0, R7, RZ ;  /* 0x00000007000a7223 */ /* 0x000fc800000000ff */
[----:B------:R-:W-:-:S04]  /*07b0*/  FFMA R3, R10, -R12, R7 ;  /* 0x8000000c0a037223 */ /* 0x000fc80000000007 */
[----:B------:R-:W-:Y:S01]  /*07c0*/  FFMA R0, R0, R3, R10 ;  /* 0x0000000300007223 */ /* 0x000fe2000000000a */
[----:B-12---:R-:W-:Y:S06]  /*07d0*/  @!P0 BRA `(.L_x_15) ;  /* 0x0000000000148947 */ /* 0x006fec0003800000 */
[----:B------:R-:W0:Y:S01]  /*07e0*/  LDCU UR4, c[0x0][0x3a8] ;  /* 0x00007500ff0477ac */ /* 0x000e220008000800 */
[----:B------:R-:W-:Y:S02]  /*07f0*/  MOV R0, R7 ;  /* 0x0000000700007202 */ /* 0x000fe40000000f00 */
[----:B------:R-:W-:Y:S01]  /*0800*/  MOV R10, 0x830 ;  /* 0x00000830000a7802 */ /* 0x000fe20000000f00 */
[----:B0-----:R-:W-:-:S07]  /*0810*/  IMAD.U32 R3, RZ, RZ, UR4 ;  /* 0x00000004ff037e24 */ /* 0x001fce000f8e00ff */
[----:B------:R-:W-:Y:S05]  /*0820*/  CALL.REL.NOINC `($__internal_2_$__cuda_sm3x_div_rn_noftz_f32_slowpath) ;  /* 0x0000000800587944 */ /* 0x000fea0003c00000 */
.L_x_15:
[----:B------:R-:W-:Y:S05]  /*0830*/  BSYNC.RECONVERGENT B0 ;  /* 0x0000000000007941 */ /* 0x000fea0003800200 */
.L_x_14:
[----:B------:R-:W-:Y:S01]  /*0840*/  HFMA2 R3, -RZ, RZ, 1.75, 0 ;  /* 0x3f000000ff037431 */ /* 0x000fe200000001ff */
[----:B------:R-:W0:Y:S01]  /*0850*/  LDCU.64 UR10, c[0x0][0x3d0] ;  /* 0x00007a00ff0a77ac */ /* 0x000e220008000a00 */
[----:B------:R-:W1:Y:S01]  /*0860*/  LDC.64 R10, c[0x0][0x3b8] ;  /* 0x0000ee00ff0a7b82 */ /* 0x000e620000000a00 */
[----:B------:R-:W2:Y:S02]  /*0870*/  LDCU.64 UR8, c[0x0][0x3b0] ;  /* 0x00007600ff0877ac */ /* 0x000ea40008000a00 */
[----:B------:R-:W-:-:S05]  /*0880*/  LOP3.LUT R7, R3, 0x80000000, R0, 0xb8, !PT ;  /* 0x8000000003077812 */ /* 0x000fca00078eb800 */
[----:B------:R-:W-:Y:S01]  /*0890*/  FADD.RZ R7, R7, R0 ;  /* 0x0000000007077221 */ /* 0x000fe2000000c000 */
[----:B0-----:R-:W-:Y:S01]  /*08a0*/  ULEA.HI UR4, UR11, UR11, URZ, 0x1 ;  /* 0x0000000b0b047291 */ /* 0x001fe2000f8f08ff */
[----:B------:R-:W-:-:S04]  /*08b0*/  ISETP.GT.AND P0, PT, R8, UR10, PT ;  /* 0x0000000a08007c0c */ /* 0x000fc8000bf04270 */
[----:B------:R-:W0:Y:S01]  /*08c0*/  FRND.TRUNC R7, R7 ;  /* 0x0000000700077307 */ /* 0x000e22000020d000 */
[----:B------:R-:W-:Y:S01]  /*08d0*/  USHF.R.S32.HI UR4, URZ, 0x1, UR4 ;  /* 0x00000001ff047899 */ /* 0x000fe20008011404 */
[----:B------:R-:W-:-:S05]  /*08e0*/  ISETP.LT.OR P0, PT, R8, 0x1, P0 ;  /* 0x000000010800780c */ /* 0x000fca0000701670 */
[----:B------:R-:W-:-:S05]  /*08f0*/  I2FP.F32.S32 R0, UR4 ;  /* 0x0000000400007c45 */ /* 0x000fca0008201400 */
[----:B0-----:R-:W-:Y:S01]  /*0900*/  FADD R0, R7, R0 ;  /* 0x0000000007007221 */ /* 0x001fe20000000000 */
[----:B------:R-:W-:-:S03]  /*0910*/  VIADD R7, R6, 0x1 ;  /* 0x0000000106077836 */ /* 0x000fc60000000000 */
[----:B------:R-:W-:-:S06]  /*0920*/  FADD R0, R0, 1 ;  /* 0x3f80000000007421 */ /* 0x000fcc0000000000 */
[----:B------:R-:W0:Y:S02]  /*0930*/  F2I.TRUNC.NTZ R0, R0 ;  /* 0x0000000000007305 */ /* 0x000e24000020f100 */
[----:B0-----:R-:W-:-:S04]  /*0940*/  ISETP.GT.AND P1, PT, R0, UR10, PT ;  /* 0x0000000a00007c0c */ /* 0x001fc8000bf24270 */
[----:B------:R-:W-:-:S04]  /*0950*/  ISETP.LT.OR P1, PT, R0, 0x1, P1 ;  /* 0x000000010000780c */ /* 0x000fc80000f21670 */
[----:B------:R-:W-:-:S04]  /*0960*/  PLOP3.LUT P0, PT, P0, P1, PT, 0xf8, 0x8f ;  /* 0x00000000008f781c */ /* 0x000fc80000703f70 */
[C---:B------:R-:W-:Y:S02]  /*0970*/  SEL R15, R7.reuse, R8, P0 ;  /* 0x00000008070f7207 */ /* 0x040fe40000000000 */
[----:B------:R-:W-:Y:S01]  /*0980*/  SEL R17, R7, R0, P0 ;  /* 0x0000000007117207 */ /* 0x000fe20000000000 */
[----:B--2---:R-:W-:Y:S01]  /*0990*/  ULEA.HI UR4, UR9, UR9, URZ, 0x1 ;  /* 0x0000000909047291 */ /* 0x004fe2000f8f08ff */
[----:B------:R-:W0:Y:S01]  /*09a0*/  LDC.64 R6, c[0x0][0x380] ;  /* 0x0000e000ff067b82 */ /* 0x000e220000000a00 */
[----:B-1----:R-:W-:-:S04]  /*09b0*/  IMAD.WIDE R8, R15, 0x4, R10 ;  /* 0x000000040f087825 */ /* 0x002fc800078e020a */
[----:B------:R-:W-:Y:S02]  /*09c0*/  IMAD.WIDE R10, R17, 0x4, R10 ;  /* 0x00000004110a7825 */ /* 0x000fe400078e020a */
[----:B------:R-:W2:Y:S04]  /*09d0*/  LDG.E R8, desc[UR6][R8.64] ;  /* 0x0000000608087981 */ /* 0x000ea8000c1e1900 */
[----:B------:R-:W2:Y:S01]  /*09e0*/  LDG.E R11, desc[UR6][R10.64] ;  /* 0x000000060a0b7981 */ /* 0x000ea2000c1e1900 */
[----:B------:R-:W-:Y:S01]  /*09f0*/  USHF.R.S32.HI UR4, URZ, 0x1, UR4 ;  /* 0x00000001ff047899 */ /* 0x000fe20008011404 */
[----:B------:R-:W-:-:S05]  /*0a00*/  FSETP.GE.AND P0, PT, |R1|, 105615, PT ;  /* 0x47ce47800100780b */ /* 0x000fca0003f06200 */
[----:B------:R-:W-:Y:S01]  /*0a10*/  I2FP.F32.S32 R13, UR4 ;  /* 0x00000004000d7c45 */ /* 0x000fe20008201400 */
[----:B--2---:R-:W-:-:S04]  /*0a20*/  FADD R0, R8, R11 ;  /* 0x0000000b08007221 */ /* 0x004fc80000000000 */
[----:B------:R-:W-:-:S04]  /*0a30*/  FMUL R0, R0, -6.2831854820251464844 ;  /* 0xc0c90fdb00007820 */ /* 0x000fc80000400000 */
[----:B------:R-:W-:Y:S01]  /*0a40*/  FMUL R13, R0, R13 ;  /* 0x0000000d000d7220 */ /* 0x000fe20000400000 */
[----:B------:R-:W-:-:S03]  /*0a50*/  MOV R0, 0x7fc00000 ;  /* 0x7fc0000000007802 */ /* 0x000fc60000000f00 */
[----:B------:R-:W-:-:S04]  /*0a60*/  FMUL R2, R13, R2 ;  /* 0x000000020d027220 */ /* 0x000fc80000400000 */
[----:B------:R-:W-:Y:S01]  /*0a70*/  FFMA R8, R5, UR8, R2 ;  /* 0x0000000805087c23 */ /* 0x000fe20008000002 */
[----:B0-----:R-:W-:Y:S06]  /*0a80*/  @!P0 BRA `(.L_x_16) ;  /* 0x0000000000108947 */ /* 0x001fec0003800000 */
[----:B------:R-:W-:-:S13]  /*0a90*/  FSETP.NEU.AND P0, PT, |R0|, +INF , PT ;  /* 0x7f8000000000780b */ /* 0x000fda0003f0d200 */
[----:B------:R-:W-:Y:S01]  /*0aa0*/  @!P0 FMUL R0, RZ, R0 ;  /* 0x00000000ff008220 */ /* 0x000fe20000400000 */
[----:B------:R-:W-:Y:S06]  /*0ab0*/  @!P0 BRA `(.L_x_16) ;  /* 0x0000000000048947 */ /* 0x000fec0003800000 */
[----:B------:R-:W-:-:S07]  /*0ac0*/  IMAD.MOV.U32 R0, RZ, RZ, RZ ;  /* 0x000000ffff007224 */ /* 0x000fce00078e00ff */
.L_x_16:
[----:B------:R-:W0:Y:S01]  /*0ad0*/  LDCU UR4, c[0x0][0x3d8] ;  /* 0x00007b00ff0477ac */ /* 0x000e220008000800 */
[----:B------:R-:W-:-:S04]  /*0ae0*/  IMAD R4, R4, UR10, RZ ;  /* 0x0000000a04047c24 */ /* 0x000fc8000f8e02ff */
[----:B------:R-:W-:Y:S01]  /*0af0*/  IMAD R2, R4, UR11, RZ ;  /* 0x0000000b04027c24 */ /* 0x000fe2000f8e02ff */
[----:B------:R-:W-:-:S03]  /*0b00*/  IADD3 R5, PT, PT, R15, R4, RZ ;  /* 0x000000040f057210 */ /* 0x000fc60007ffe0ff */
[----:B------:R-:W-:-:S04]  /*0b10*/  IMAD R2, R17, UR10, R2 ;  /* 0x0000000a11027c24 */ /* 0x000fc8000f8e0202 */
[----:B0-----:R-:W-:-:S04]  /*0b20*/  IMAD R5, R2, UR4, R5 ;  /* 0x0000000402057c24 */ /* 0x001fc8000f8e0205 */
[----:B------:R-:W-:-:S05]  /*0b30*/  IMAD.WIDE.U32 R4, R5, 0x8, R6 ;  /* 0x0000000805047825 */ /* 0x000fca00078e0006 */
[----:B------:R-:W2:Y:S01]  /*0b40*/  LDG.E.64 R6, desc[UR6][R4.64] ;  /* 0x0000000604067981 */ /* 0x000ea2000c1e1b00 */
[----:B------:R-:W-:Y:S02]  /*0b50*/  IMAD.MOV.U32 R2, RZ, RZ, 0x437c0000 ;  /* 0x437c0000ff027424 */ /* 0x000fe400078e00ff */
[----:B------:R-:W-:Y:S01]  /*0b60*/  FFMA.SAT R3, R8, 0.0057249800302088260651, R3 ;  /* 0x3bbb989d08037823 */ /* 0x000fe20000002003 */
[----:B------:R-:W-:Y:S01]  /*0b70*/  FMUL R9, R0, R0 ;  /* 0x0000000000097220 */ /* 0x000fe20000400000 */
[----:B------:R-:W-:Y:S02]  /*0b80*/  IMAD.MOV.U32 R10, RZ, RZ, 0x394d4153 ;  /* 0x394d4153ff0a7424 */ /* 0x000fe400078e00ff */
[----:B------:R-:W-:Y:S01]  /*0b90*/  FFMA.RM R3, R3, R2, 12582913 ;  /* 0x4b40000103037423 */ /* 0x000fe20000004002 */
[C---:B------:R-:W-:Y:S01]  /*0ba0*/  FFMA R11, R9.reuse, R0, RZ ;  /* 0x00000000090b7223 */ /* 0x040fe200000000ff */
[----:B------:R-:W-:Y:S02]  /*0bb0*/  FFMA R10, R9, -R10, 0.0083327032625675201416 ;  /* 0x3c0885e4090a7423 */ /* 0x000fe4000000080a */
[C---:B------:R-:W-:Y:S01]  /*0bc0*/  FADD R2, R3.reuse, -12583039 ;  /* 0xcb40007f03027421 */ /* 0x040fe20000000000 */
[----:B------:R-:W-:Y:S01]  /*0bd0*/  SHF.L.U32 R3, R3, 0x17, RZ ;  /* 0x0000001703037819 */ /* 0x000fe200000006ff */
[----:B------:R-:W-:-:S02]  /*0be0*/  FFMA R10, R9, R10, -0.16666662693023681641 ;  /* 0xbe2aaaa8090a7423 */ /* 0x000fc4000000000a */
[C---:B------:R-:W-:Y:S02]  /*0bf0*/  FFMA R2, R8.reuse, 1.4426950216293334961, -R2 ;  /* 0x3fb8aa3b08027823 */ /* 0x040fe40000000802 */
[----:B------:R-:W-:Y:S02]  /*0c00*/  FFMA R10, R11, R10, R0 ;  /* 0x0000000a0b0a7223 */ /* 0x000fe40000000000 */
[----:B------:R-:W-:Y:S01]  /*0c10*/  FFMA R2, R8, 1.925963033500011079e-08, R2 ;  /* 0x32a5706008027823 */ /* 0x000fe20000000002 */
[----:B------:R-:W-:-:S05]  /*0c20*/  MOV R8, 0x37cbac00 ;  /* 0x37cbac0000087802 */ /* 0x000fca0000000f00 */
[----:B------:R-:W0:Y:S01]  /*0c30*/  MUFU.EX2 R2, R2 ;  /* 0x0000000200027308 */ /* 0x000e220000000800 */
[----:B------:R-:W-:-:S04]  /*0c40*/  FFMA R8, R9, R8, -0.0013887860113754868507 ;  /* 0xbab607ed09087423 */ /* 0x000fc80000000008 */
[----:B------:R-:W-:-:S04]  /*0c50*/  FFMA R8, R9, R8, 0.041666727513074874878 ;  /* 0x3d2aaabb09087423 */ /* 0x000fc80000000008 */
[----:B------:R-:W-:-:S04]  /*0c60*/  FFMA R8, R9, R8, -0.4999999701976776123 ;  /* 0xbeffffff09087423 */ /* 0x000fc80000000008 */
[----:B------:R-:W-:Y:S01]  /*0c70*/  FFMA R8, R9, R8, 1 ;  /* 0x3f80000009087423 */ /* 0x000fe20000000008 */
[----:B0-----:R-:W-:-:S04]  /*0c80*/  FMUL R3, R3, R2 ;  /* 0x0000000203037220 */ /* 0x001fc80000400000 */
[C---:B--2---:R-:W-:Y:S01]  /*0c90*/  FFMA R6, R3.reuse, R8, R6 ;  /* 0x0000000803067223 */ /* 0x044fe20000000006 */
[----:B------:R-:W-:-:S05]  /*0ca0*/  FFMA R7, R3, R10, R7 ;  /* 0x0000000a03077223 */ /* 0x000fca0000000007 */
[----:B------:R-:W-:Y:S01]  /*0cb0*/  STG.E.64 desc[UR6][R4.64], R6 ;  /* 0x0000000604007986 */ /* 0x000fe2000c101b06 */
[----:B------:R-:W-:Y:S05]  /*0cc0*/  EXIT ;  /* 0x000000000000794d */ /* 0x000fea0003800000 */
        .weak           $__internal_0_$__cuda_sm20_rcp_rn_f32_slowpath
        .type           $__internal_0_$__cuda_sm20_rcp_rn_f32_slowpath,@function
        .size           $__internal_0_$__cuda_sm20_rcp_rn_f32_slowpath,($__internal_1_$__cuda_sm20_sqrt_rn_f32_slowpath - $__internal_0_$__cuda_sm20_rcp_rn_f32_slowpath)
$__internal_0_$__cuda_sm20_rcp_rn_f32_slowpath:
[----:B------:R-:W-:Y:S01]  /*0cd0*/  IMAD.SHL.U32 R2, R0, 0x2, RZ ;  /* 0x0000000200027824 */ /* 0x000fe200078e00ff */
[----:B------:R-:W-:Y:S04]  /*0ce0*/  BSSY.RECONVERGENT B1, `(.L_x_17) ;  /* 0x0000030000017945 */ /* 0x000fe80003800200 */
[----:B------:R-:W-:-:S04]  /*0cf0*/  SHF.R.U32.HI R12, RZ, 0x18, R2 ;  /* 0x00000018ff0c7819 */ /* 0x000fc80000011602 */
[----:B------:R-:W-:-:S13]  /*0d00*/  ISETP.NE.U32.AND P0, PT, R12, RZ, PT ;  /* 0x000000ff0c00720c */ /* 0x000fda0003f05070 */
[----:B------:R-:W-:Y:S05]  /*0d10*/  @P0 BRA `(.L_x_18) ;  /* 0x0000000000280947 */ /* 0x000fea0003800000 */
[----:B------:R-:W-:-:S04]  /*0d20*/  SHF.L.U32 R2, R0, 0x1, RZ ;  /* 0x0000000100027819 */ /* 0x000fc800000006ff */
[----:B------:R-:W-:-:S13]  /*0d30*/  ISETP.NE.AND P0, PT, R2, RZ, PT ;  /* 0x000000ff0200720c */ /* 0x000fda0003f05270 */
[----:B------:R-:W-:Y:S01]  /*0d40*/  @P0 FFMA R9, R0, 1.84467440737095516160e+19, RZ ;  /* 0x5f80000000090823 */ /* 0x000fe200000000ff */
[----:B------:R-:W-:Y:S08]  /*0d50*/  @!P0 MUFU.RCP R8, R0 ;  /* 0x0000000000088308 */ /* 0x000ff00000001000 */
[----:B------:R-:W0:Y:S02]  /*0d60*/  @P0 MUFU.RCP R2, R9 ;  /* 0x0000000900020308 */ /* 0x000e240000001000 */
[----:B0-----:R-:W-:-:S04]  /*0d70*/  @P0 FFMA R10, R9, R2, -1 ;  /* 0xbf800000090a0423 */ /* 0x001fc80000000002 */
[----:B------:R-:W-:-:S04]  /*0d80*/  @P0 FADD.FTZ R11, -R10, -RZ ;  /* 0x800000ff0a0b0221 */ /* 0x000fc80000010100 */
[----:B------:R-:W-:-:S04]  /*0d90*/  @P0 FFMA R2, R2, R11, R2 ;  /* 0x0000000b02020223 */ /* 0x000fc80000000002 */
[----:B------:R-:W-:Y:S01]  /*0da0*/  @P0 FFMA R8, R2, 1.84467440737095516160e+19, RZ ;  /* 0x5f80000002080823 */ /* 0x000fe200000000ff */
[----:B------:R-:W-:Y:S06]  /*0db0*/  BRA `(.L_x_19) ;  /* 0x0000000000887947 */ /* 0x000fec0003800000 */
.L_x_18:
[----:B------:R-:W-:-:S05]  /*0dc0*/  VIADD R14, R12, 0xffffff03 ;  /* 0xffffff030c0e7836 */ /* 0x000fca0000000000 */
[----:B------:R-:W-:-:S13]  /*0dd0*/  ISETP.GT.U32.AND P0, PT, R14, 0x1, PT ;  /* 0x000000010e00780c */ /* 0x000fda0003f04070 */
[----:B------:R-:W-:Y:S05]  /*0de0*/  @P0 BRA `(.L_x_20) ;  /* 0x0000000000780947 */ /* 0x000fea0003800000 */
[----:B------:R-:W-:Y:S01]  /*0df0*/  LOP3.LUT R2, R0, 0x7fffff, RZ, 0xc0, !PT ;  /* 0x007fffff00027812 */ /* 0x000fe200078ec0ff */
[----:B------:R-:W-:-:S03]  /*0e00*/  HFMA2 R11, -RZ, RZ, 0, 1.78813934326171875e-07 ;  /* 0x00000003ff0b7431 */ /* 0x000fc600000001ff */
[----:B------:R-:W-:-:S04]  /*0e10*/  LOP3.LUT R2, R2, 0x3f800000, RZ, 0xfc, !PT ;  /* 0x3f80000002027812 */ /* 0x000fc800078efcff */
[----:B------:R-:W0:Y:S01]  /*0e20*/  MUFU.RCP R9, R2 ;  /* 0x0000000200097308 */ /* 0x000e220000001000 */
[----:B------:R-:W-:Y:S01]  /*0e30*/  SHF.L.U32 R11, R11, R14, RZ ;  /* 0x0000000e0b0b7219 */ /* 0x000fe200000006ff */
[----:B0-----:R-:W-:-:S04]  /*0e40*/  FFMA R8, R2, R9, -1 ;  /* 0xbf80000002087423 */ /* 0x001fc80000000009 */
[----:B------:R-:W-:-:S04]  /*0e50*/  FADD.FTZ R8, -R8, -RZ ;  /* 0x800000ff08087221 */ /* 0x000fc80000010100 */
[CCC-:B------:R-:W-:Y:S01]  /*0e60*/  FFMA.RM R10, R9.reuse, R8.reuse, R9.reuse ;  /* 0x00000008090a7223 */ /* 0x1c0fe20000004009 */
[----:B------:R-:W-:-:S04]  /*0e70*/  FFMA.RP R9, R9, R8, R9 ;  /* 0x0000000809097223 */ /* 0x000fc80000008009 */
[C---:B------:R-:W-:Y:S02]  /*0e80*/  LOP3.LUT R8, R10.reuse, 0x7fffff, RZ, 0xc0, !PT ;  /* 0x007fffff0a087812 */ /* 0x040fe400078ec0ff */
[----:B------:R-:W-:Y:S02]  /*0e90*/  FSETP.NEU.FTZ.AND P0, PT, R10, R9, PT ;  /* 0x000000090a00720b */ /* 0x000fe40003f1d000 */
[----:B------:R-:W-:Y:S02]  /*0ea0*/  LOP3.LUT R8, R8, 0x800000, RZ, 0xfc, !PT ;  /* 0x0080000008087812 */ /* 0x000fe400078efcff */
[----:B------:R-:W-:Y:S02]  /*0eb0*/  SEL R9, RZ, 0xffffffff, !P0 ;  /* 0xffffffffff097807 */ /* 0x000fe40004000000 */
[----:B------:R-:W-:-:S03]  /*0ec0*/  LOP3.LUT R11, R11, R8, RZ, 0xc0, !PT ;  /* 0x000000080b0b7212 */ /* 0x000fc600078ec0ff */
[----:B------:R-:W-:Y:S01]  /*0ed0*/  IMAD.MOV R9, RZ, RZ, -R9 ;  /* 0x000000ffff097224 */ /* 0x000fe200078e0a09 */
[----:B------:R-:W-:-:S04]  /*0ee0*/  SHF.R.U32.HI R11, RZ, R14, R11 ;  /* 0x0000000eff0b7219 */ /* 0x000fc8000001160b */
[--C-:B------:R-:W-:Y:S01]  /*0ef0*/  LOP3.LUT P1, RZ, R9, R14, R8.reuse, 0xf8, !PT ;  /* 0x0000000e09ff7212 */ /* 0x100fe2000782f808 */
[----:B------:R-:W-:Y:S01]  /*0f00*/  VIADD R9, R12, 0xffffff04 ;  /* 0xffffff040c097836 */ /* 0x000fe20000000000 */
[C---:B------:R-:W-:Y:S02]  /*0f10*/  LOP3.LUT P0, RZ, R11.reuse, 0x1, RZ, 0xc0, !PT ;  /* 0x000000010bff7812 */ /* 0x040fe4000780c0ff */
[----:B------:R-:W-:Y:S02]  /*0f20*/  LOP3.LUT P2, RZ, R11, 0x2, RZ, 0xc0, !PT ;  /* 0x000000020bff7812 */ /* 0x000fe4000784c0ff */
[----:B------:R-:W-:Y:S02]  /*0f30*/  SHF.R.U32.HI R9, RZ, R9, R8 ;  /* 0x00000009ff097219 */ /* 0x000fe40000011608 */
[----:B------:R-:W-:Y:S02]  /*0f40*/  PLOP3.LUT P0, PT, P0, P1, P2, 0xe0, 0x0 ;  /* 0x000000000000781c */ /* 0x000fe40000703c20 */
[----:B------:R-:W-:-:S02]  /*0f50*/  LOP3.LUT P1, RZ, R0, 0x7fffff, RZ, 0xc0, !PT ;  /* 0x007fffff00ff7812 */ /* 0x000fc4000782c0ff */
[----:B------:R-:W-:-:S04]  /*0f60*/  SEL R2, RZ, 0x1, !P0 ;  /* 0x00000001ff027807 */ /* 0x000fc80004000000 */
[----:B------:R-:W-:-:S04]  /*0f70*/  IADD3 R2, PT, PT, -R2, RZ, RZ ;  /* 0x000000ff02027210 */ /* 0x000fc80007ffe1ff */
[----:B------:R-:W-:-:S13]  /*0f80*/  ISETP.GE.AND P0, PT, R2, RZ, PT ;  /* 0x000000ff0200720c */ /* 0x000fda0003f06270 */
[----:B------:R-:W-:-:S05]  /*0f90*/  @!P0 IADD3 R9, PT, PT, R9, 0x1, RZ ;  /* 0x0000000109098810 */ /* 0x000fca0007ffe0ff */
[----:B------:R-:W-:-:S05]  /*0fa0*/  @!P1 IMAD.SHL.U32 R9, R9, 0x2, RZ ;  /* 0x0000000209099824 */ /* 0x000fca00078e00ff */
[----:B------:R-:W-:Y:S01]  /*0fb0*/  LOP3.LUT R8, R9, 0x80000000, R0, 0xf8, !PT ;  /* 0x8000000009087812 */ /* 0x000fe200078ef800 */
[----:B------:R-:W-:Y:S06]  /*0fc0*/  BRA `(.L_x_19) ;  /* 0x0000000000047947 */ /* 0x000fec0003800000 */
.L_x_20:
[----:B------:R0:W1:Y:S02]  /*0fd0*/  MUFU.RCP R8, R0 ;  /* 0x0000000000087308 */ /* 0x0000640000001000 */
.L_x_19:
[----:B------:R-:W-:Y:S05]  /*0fe0*/  BSYNC.RECONVERGENT B1 ;  /* 0x0000000000017941 */ /* 0x000fea0003800200 */
.L_x_17:
[----:B------:R-:W-:Y:S01]  /*0ff0*/  HFMA2 R9, -RZ, RZ, 0, 0 ;  /* 0x00000000ff097431 */ /* 0x000fe200000001ff */
[----:B-1----:R-:W-:Y:S01]  /*1000*/  MOV R2, R8 ;  /* 0x0000000800027202 */ /* 0x002fe20000000f00 */
[----:B------:R-:W-:-:S04]  /*1010*/  IMAD.MOV.U32 R8, RZ, RZ, R6 ;  /* 0x000000ffff087224 */ /* 0x000fc800078e0006 */
[----:B0-----:R-:W-:Y:S05]  /*1020*/  RET.REL.NODEC R8 `(_Z9calculateP6float2PiS1_PdPffffiS3_S3_S3_iiii) ;  /* 0xffffffec08f47950 */ /* 0x001fea0003c3ffff */
        .weak           $__internal_1_$__cuda_sm20_sqrt_rn_f32_slowpath
        .type           $__internal_1_$__cuda_sm20_sqrt_rn_f32_slowpath,@function
        .size           $__internal_1_$__cuda_sm20_sqrt_rn_f32_slowpath,($__internal_2_$__cuda_sm3x_div_rn_noftz_f32_slowpath - $__internal_1_$__cuda_sm20_sqrt_rn_f32_slowpath)
$__internal_1_$__cuda_sm20_sqrt_rn_f32_slowpath:
[----:B------:R-:W-:-:S13]  /*1030*/  LOP3.LUT P0, RZ, R0, 0x7fffffff, RZ, 0xc0, !PT ;  /* 0x7fffffff00ff7812 */ /* 0x000fda000780c0ff */
[----:B------:R-:W-:Y:S01]  /*1040*/  @!P0 IMAD.MOV.U32 R2, RZ, RZ, R0 ;  /* 0x000000ffff028224 */ /* 0x000fe200078e0000 */
[----:B------:R-:W-:Y:S06]  /*1050*/  @!P0 BRA `(.L_x_21) ;  /* 0x0000000000408947 */ /* 0x000fec0003800000 */
[----:B------:R-:W-:-:S13]  /*1060*/  FSETP.GEU.FTZ.AND P0, PT, R0, RZ, PT ;  /* 0x000000ff0000720b */ /* 0x000fda0003f1e000 */
[----:B------:R-:W-:Y:S01]  /*1070*/  @!P0 MOV R2, 0x7fffffff ;  /* 0x7fffffff00028802 */ /* 0x000fe20000000f00 */
[----:B------:R-:W-:Y:S06]  /*1080*/  @!P0 BRA `(.L_x_21) ;  /* 0x0000000000348947 */ /* 0x000fec0003800000 */
[----:B------:R-:W-:-:S13]  /*1090*/  FSETP.GTU.FTZ.AND P0, PT, |R0|, +INF , PT ;  /* 0x7f8000000000780b */ /* 0x000fda0003f1c200 */
[----:B------:R-:W-:Y:S01]  /*10a0*/  @P0 FADD.FTZ R2, R0, 1 ;  /* 0x3f80000000020421 */ /* 0x000fe20000010000 */
[----:B------:R-:W-:Y:S06]  /*10b0*/  @P0 BRA `(.L_x_21) ;  /* 0x0000000000280947 */ /* 0x000fec0003800000 */
[----:B------:R-:W-:-:S13]  /*10c0*/  FSETP.NEU.FTZ.AND P0, PT, |R0|, +INF , PT ;  /* 0x7f8000000000780b */ /* 0x000fda0003f1d200 */
[----:B------:R-:W-:-:S04]  /*10d0*/  @P0 FFMA R5, R0, 1.84467440737095516160e+19, RZ ;  /* 0x5f80000000050823 */ /* 0x000fc800000000ff */
[----:B------:R-:W0:Y:S02]  /*10e0*/  @P0 MUFU.RSQ R2, R5 ;  /* 0x0000000500020308 */ /* 0x000e240000001400 */
[----:B0-----:R-:W-:Y:S01]  /*10f0*/  @P0 FMUL.FTZ R6, R5, R2 ;  /* 0x0000000205060220 */ /* 0x001fe20000410000 */
[----:B------:R-:W-:Y:S01]  /*1100*/  @P0 FMUL.FTZ R10, R2, 0.5 ;  /* 0x3f000000020a0820 */ /* 0x000fe20000410000 */
[----:B------:R-:W-:Y:S02]  /*1110*/  @!P0 IMAD.MOV.U32 R2, RZ, RZ, R0 ;  /* 0x000000ffff028224 */ /* 0x000fe400078e0000 */
[----:B------:R-:W-:-:S04]  /*1120*/  @P0 FADD.FTZ R8, -R6, -RZ ;  /* 0x800000ff06080221 */ /* 0x000fc80000010100 */
[----:B------:R-:W-:-:S04]  /*1130*/  @P0 FFMA R9, R6, R8, R5 ;  /* 0x0000000806090223 */ /* 0x000fc80000000005 */
[----:B------:R-:W-:-:S04]  /*1140*/  @P0 FFMA R9, R9, R10, R6 ;  /* 0x0000000a09090223 */ /* 0x000fc80000000006 */
[----:B------:R-:W-:-:S07]  /*1150*/  @P0 FMUL.FTZ R2, R9, 2.3283064365386962891e-10 ;  /* 0x2f80000009020820 */ /* 0x000fce0000410000 */
.L_x_21:
[----:B------:R-:W-:Y:S01]  /*1160*/  MOV R8, R11 ;  /* 0x0000000b00087202 */ /* 0x000fe20000000f00 */
[----:B------:R-:W-:-:S04]  /*1170*/  IMAD.MOV.U32 R9, RZ, RZ, 0x0 ;  /* 0x00000000ff097424 */ /* 0x000fc800078e00ff */
[----:B------:R-:W-:Y:S05]  /*1180*/  RET.REL.NODEC R8 `(_Z9calculateP6float2PiS1_PdPffffiS3_S3_S3_iiii) ;  /* 0xffffffec089c7950 */ /* 0x000fea0003c3ffff */
        .weak           $__internal_2_$__cuda_sm3x_div_rn_noftz_f32_slowpath
        .type           $__internal_2_$__cuda_sm3x_div_rn_noftz_f32_slowpath,@function
        .size           $__internal_2_$__cuda_sm3x_div_rn_noftz_f32_slowpath,(.L_x_39 - $__internal_2_$__cuda_sm3x_div_rn_noftz_f32_slowpath)
$__internal_2_$__cuda_sm3x_div_rn_noftz_f32_slowpath:
[----:B------:R-:W-:Y:S01]  /*1190*/  SHF.R.U32.HI R12, RZ, 0x17, R3 ;  /* 0x00000017ff0c7819 */ /* 0x000fe20000011603 */
[----:B------:R-:W-:Y:S01]  /*11a0*/  BSSY.RECONVERGENT B1, `(.L_x_22) ;  /* 0x0000062000017945 */ /* 0x000fe20003800200 */
[----:B------:R-:W-:Y:S02]  /*11b0*/  SHF.R.U32.HI R11, RZ, 0x17, R0 ;  /* 0x00000017ff0b7819 */ /* 0x000fe40000011600 */
[----:B------:R-:W-:Y:S02]  /*11c0*/  LOP3.LUT R12, R12, 0xff, RZ, 0xc0, !PT ;  /* 0x000000ff0c0c7812 */ /* 0x000fe400078ec0ff */
[----:B------:R-:W-:Y:S02]  /*11d0*/  LOP3.LUT R16, R11, 0xff, RZ, 0xc0, !PT ;  /* 0x000000ff0b107812 */ /* 0x000fe400078ec0ff */
[----:B------:R-:W-:-:S03]  /*11e0*/  IADD3 R14, PT, PT, R12, -0x1, RZ ;  /* 0xffffffff0c0e7810 */ /* 0x000fc60007ffe0ff */
[----:B------:R-:W-:Y:S01]  /*11f0*/  VIADD R13, R16, 0xffffffff ;  /* 0xffffffff100d7836 */ /* 0x000fe20000000000 */
[----:B------:R-:W-:-:S04]  /*1200*/  ISETP.GT.U32.AND P0, PT, R14, 0xfd, PT ;  /* 0x000000fd0e00780c */ /* 0x000fc80003f04070 */
[----:B------:R-:W-:-:S13]  /*1210*/  ISETP.GT.U32.OR P0, PT, R13, 0xfd, P0 ;  /* 0x000000fd0d00780c */ /* 0x000fda0000704470 */
[----:B------:R-:W-:Y:S01]  /*1220*/  @!P0 MOV R11, RZ ;  /* 0x000000ff000b8202 */ /* 0x000fe20000000f00 */
[----:B------:R-:W-:Y:S06]  /*1230*/  @!P0 BRA `(.L_x_23) ;  /* 0x00000000005c8947 */ /* 0x000fec0003800000 */
[----:B------:R-:W-:Y:S02]  /*1240*/  FSETP.GTU.FTZ.AND P0, PT, |R0|, +INF , PT ;  /* 0x7f8000000000780b */ /* 0x000fe40003f1c200 */
[----:B------:R-:W-:-:S04]  /*1250*/  FSETP.GTU.FTZ.AND P1, PT, |R3|, +INF , PT ;  /* 0x7f8000000300780b */ /* 0x000fc80003f3c200 */
[----:B------:R-:W-:-:S13]  /*1260*/  PLOP3.LUT P0, PT, P0, P1, PT, 0xf8, 0x8f ;  /* 0x00000000008f781c */ /* 0x000fda0000703f70 */
[----:B------:R-:W-:Y:S05]  /*1270*/  @P0 BRA `(.L_x_24) ;  /* 0x00000004004c0947 */ /* 0x000fea0003800000 */
[----:B------:R-:W-:-:S13]  /*1280*/  LOP3.LUT P0, RZ, R3, 0x7fffffff, R0, 0xc8, !PT ;  /* 0x7fffffff03ff7812 */ /* 0x000fda000780c800 */
[----:B------:R-:W-:Y:S05]  /*1290*/  @!P0 BRA `(.L_x_25) ;  /* 0x00000004003c8947 */ /* 0x000fea0003800000 */
[C---:B------:R-:W-:Y:S02]  /*12a0*/  FSETP.NEU.FTZ.AND P2, PT, |R0|.reuse, +INF , PT ;  /* 0x7f8000000000780b */ /* 0x040fe40003f5d200 */
[----:B------:R-:W-:Y:S02]  /*12b0*/  FSETP.NEU.FTZ.AND P1, PT, |R3|, +INF , PT ;  /* 0x7f8000000300780b */ /* 0x000fe40003f3d200 */
[----:B------:R-:W-:-:S11]  /*12c0*/  FSETP.NEU.FTZ.AND P0, PT, |R0|, +INF , PT ;  /* 0x7f8000000000780b */ /* 0x000fd60003f1d200 */
[----:B------:R-:W-:Y:S05]  /*12d0*/  @!P1 BRA !P2, `(.L_x_25) ;  /* 0x00000004002c9947 */ /* 0x000fea0005000000 */
[----:B------:R-:W-:-:S04]  /*12e0*/  LOP3.LUT P2, RZ, R0, 0x7fffffff, RZ, 0xc0, !PT ;  /* 0x7fffffff00ff7812 */ /* 0x000fc8000784c0ff */
[----:B------:R-:W-:-:S13]  /*12f0*/  PLOP3.LUT P1, PT, P1, P2, PT, 0x2f, 0xf2 ;  /* 0x0000000000f2781c */ /* 0x000fda0000f24577 */
[----:B------:R-:W-:Y:S05]  /*1300*/  @P1 BRA `(.L_x_26) ;  /* 0x0000000400181947 */ /* 0x000fea0003800000 */
[----:B------:R-:W-:-:S04]  /*1310*/  LOP3.LUT P1, RZ, R3, 0x7fffffff, RZ, 0xc0, !PT ;  /* 0x7fffffff03ff7812 */ /* 0x000fc8000782c0ff */
[----:B------:R-:W-:-:S13]  /*1320*/  PLOP3.LUT P0, PT, P0, P1, PT, 0x2f, 0xf2 ;  /* 0x0000000000f2781c */ /* 0x000fda0000702577 */
[----:B------:R-:W-:Y:S05]  /*1330*/  @P0 BRA `(.L_x_27) ;  /* 0x0000000400000947 */ /* 0x000fea0003800000 */
[----:B------:R-:W-:Y:S02]  /*1340*/  ISETP.GE.AND P0, PT, R13, RZ, PT ;  /* 0x000000ff0d00720c */ /* 0x000fe40003f06270 */
[----:B------:R-:W-:-:S11]  /*1350*/  ISETP.GE.AND P1, PT, R14, RZ, PT ;  /* 0x000000ff0e00720c */ /* 0x000fd60003f26270 */
[----:B------:R-:W-:Y:S01]  /*1360*/  @P0 MOV R11, RZ ;  /* 0x000000ff000b0202 */ /* 0x000fe20000000f00 */
[----:B------:R-:W-:Y:S02]  /*1370*/  @!P0 IMAD.MOV.U32 R11, RZ, RZ, -0x40 ;  /* 0xffffffc0ff0b8424 */ /* 0x000fe400078e00ff */
[----:B------:R-:W-:Y:S01]  /*1380*/  @!P0 FFMA R0, R0, 1.84467440737095516160e+19, RZ ;  /* 0x5f80000000008823 */ /* 0x000fe200000000ff */
[----:B------:R-:W-:Y:S02]  /*1390*/  @!P1 FFMA R3, R3, 1.84467440737095516160e+19, RZ ;  /* 0x5f80000003039823 */ /* 0x000fe400000000ff */
[----:B------:R-:W-:-:S07]  /*13a0*/  @!P1 IADD3 R11, PT, PT, R11, 0x40, RZ ;  /* 0x000000400b0b9810 */ /* 0x000fce0007ffe0ff */
.L_x_23:
[----:B------:R-:W-:Y:S01]  /*13b0*/  LEA R14, R12, 0xc0800000, 0x17 ;  /* 0xc08000000c0e7811 */ /* 0x000fe200078eb8ff */
[----:B------:R-:W-:Y:S03]  /*13c0*/  BSSY.RECONVERGENT B2, `(.L_x_28) ;  /* 0x0000036000027945 */ /* 0x000fe60003800200 */
[----:B------:R-:W-:Y:S01]  /*13d0*/  IADD3 R14, PT, PT, -R14, R3, RZ ;  /* 0x000000030e0e7210 */ /* 0x000fe20007ffe1ff */
[----:B------:R-:W-:-:S03]  /*13e0*/  VIADD R3, R16, 0xffffff81 ;  /* 0xffffff8110037836 */ /* 0x000fc60000000000 */
[----:B------:R-:W0:Y:S01]  /*13f0*/  MUFU.RCP R13, R14 ;  /* 0x0000000e000d7308 */ /* 0x000e220000001000 */
[----:B------:R-:W-:Y:S01]  /*1400*/  FADD.FTZ R15, -R14, -RZ ;  /* 0x800000ff0e0f7221 */ /* 0x000fe20000010100 */
[C---:B------:R-:W-:Y:S01]  /*1410*/  IMAD R0, R3.reuse, -0x800000, R0 ;  /* 0xff80000003007824 */ /* 0x040fe200078e0200 */
[----:B------:R-:W-:-:S04]  /*1420*/  IADD3 R12, PT, PT, R3, 0x7f, -R12 ;  /* 0x0000007f030c7810 */ /* 0x000fc80007ffe80c */
[----:B------:R-:W-:Y:S01]  /*1430*/  IADD3 R12, PT, PT, R12, R11, RZ ;  /* 0x0000000b0c0c7210 */ /* 0x000fe20007ffe0ff */
[----:B0-----:R-:W-:-:S04]  /*1440*/  FFMA R16, R13, R15, 1 ;  /* 0x3f8000000d107423 */ /* 0x001fc8000000000f */
[----:B------:R-:W-:-:S04]  /*1450*/  FFMA R18, R13, R16, R13 ;  /* 0x000000100d127223 */ /* 0x000fc8000000000d */
[----:B------:R-:W-:-:S04]  /*1460*/  FFMA R13, R0, R18, RZ ;  /* 0x00000012000d7223 */ /* 0x000fc800000000ff */
[----:B------:R-:W-:-:S04]  /*1470*/  FFMA R16, R15, R13, R0 ;  /* 0x0000000d0f107223 */ /* 0x000fc80000000000 */
[----:B------:R-:W-:-:S04]  /*1480*/  FFMA R13, R18, R16, R13 ;  /* 0x00000010120d7223 */ /* 0x000fc8000000000d */
[----:B------:R-:W-:-:S04]  /*1490*/  FFMA R16, R15, R13, R0 ;  /* 0x0000000d0f107223 */ /* 0x000fc80000000000 */
[----:B------:R-:W-:-:S05]  /*14a0*/  FFMA R0, R18, R16, R13 ;  /* 0x0000001012007223 */ /* 0x000fca000000000d */
[----:B------:R-:W-:-:S04]  /*14b0*/  SHF.R.U32.HI R3, RZ, 0x17, R0 ;  /* 0x00000017ff037819 */ /* 0x000fc80000011600 */
[----:B------:R-:W-:-:S04]  /*14c0*/  LOP3.LUT R3, R3, 0xff, RZ, 0xc0, !PT ;  /* 0x000000ff03037812 */ /* 0x000fc800078ec0ff */
[----:B------:R-:W-:-:S05]  /*14d0*/  IADD3 R15, PT, PT, R3, R12, RZ ;  /* 0x0000000c030f7210 */ /* 0x000fca0007ffe0ff */
[----:B------:R-:W-:-:S05]  /*14e0*/  VIADD R3, R15, 0xffffffff ;  /* 0xffffffff0f037836 */ /* 0x000fca0000000000 */
[----:B------:R-:W-:-:S13]  /*14f0*/  ISETP.GE.U32.AND P0, PT, R3, 0xfe, PT ;  /* 0x000000fe0300780c */ /* 0x000fda0003f06070 */
[----:B------:R-:W-:Y:S05]  /*1500*/  @!P0 BRA `(.L_x_29) ;  /* 0x0000000000808947 */ /* 0x000fea0003800000 */
[----:B------:R-:W-:-:S13]  /*1510*/  ISETP.GT.AND P0, PT, R15, 0xfe, PT ;  /* 0x000000fe0f00780c */ /* 0x000fda0003f04270 */
[----:B------:R-:W-:Y:S05]  /*1520*/  @P0 BRA `(.L_x_30) ;  /* 0x00000000006c0947 */ /* 0x000fea0003800000 */
[----:B------:R-:W-:-:S13]  /*1530*/  ISETP.GE.AND P0, PT, R15, 0x1, PT ;  /* 0x000000010f00780c */ /* 0x000fda0003f06270 */
[----:B------:R-:W-:Y:S05]  /*1540*/  @P0 BRA `(.L_x_31) ;  /* 0x0000000000740947 */ /* 0x000fea0003800000 */
[----:B------:R-:W-:Y:S02]  /*1550*/  ISETP.GE.AND P0, PT, R15, -0x18, PT ;  /* 0xffffffe80f00780c */ /* 0x000fe40003f06270 */
[----:B------:R-:W-:-:S11]  /*1560*/  LOP3.LUT R0, R0, 0x80000000, RZ, 0xc0, !PT ;  /* 0x8000000000007812 */ /* 0x000fd600078ec0ff */
[----:B------:R-:W-:Y:S05]  /*1570*/  @!P0 BRA `(.L_x_31) ;  /* 0x0000000000688947 */ /* 0x000fea0003800000 */
[CCC-:B------:R-:W-:Y:S01]  /*1580*/  FFMA.RZ R3, R18.reuse, R16.reuse, R13.reuse ;  /* 0x0000001012037223 */ /* 0x1c0fe2000000c00d */
[C---:B------:R-:W-:Y:S01]  /*1590*/  IADD3 R14, PT, PT, R15.reuse, 0x20, RZ ;  /* 0x000000200f0e7810 */ /* 0x040fe20007ffe0ff */
[CCC-:B------:R-:W-:Y:S01]  /*15a0*/  FFMA.RM R12, R18.reuse, R16.reuse, R13.reuse ;  /* 0x00000010120c7223 */ /* 0x1c0fe2000000400d */
[----:B------:R-:W-:Y:S02]  /*15b0*/  ISETP.NE.AND P2, PT, R15, RZ, PT ;  /* 0x000000ff0f00720c */ /* 0x000fe40003f45270 */
[----:B------:R-:W-:Y:S01]  /*15c0*/  LOP3.LUT R11, R3, 0x7fffff, RZ, 0xc0, !PT ;  /* 0x007fffff030b7812 */ /* 0x000fe200078ec0ff */
[----:B------:R-:W-:Y:S01]  /*15d0*/  FFMA.RP R3, R18, R16, R13 ;  /* 0x0000001012037223 */ /* 0x000fe2000000800d */
[----:B------:R-:W-:Y:S02]  /*15e0*/  ISETP.NE.AND P1, PT, R15, RZ, PT ;  /* 0x000000ff0f00720c */ /* 0x000fe40003f25270 */
[----:B------:R-:W-:Y:S02]  /*15f0*/  LOP3.LUT R11, R11, 0x800000, RZ, 0xfc, !PT ;  /* 0x008000000b0b7812 */ /* 0x000fe400078efcff */
[----:B------:R-:W-:-:S02]  /*1600*/  IADD3 R13, PT, PT, -R15, RZ, RZ ;  /* 0x000000ff0f0d7210 */ /* 0x000fc40007ffe1ff */
[----:B------:R-:W-:Y:S02]  /*1610*/  SHF.L.U32 R14, R11, R14, RZ ;  /* 0x0000000e0b0e7219 */ /* 0x000fe400000006ff */
[----:B------:R-:W-:Y:S02]  /*1620*/  FSETP.NEU.FTZ.AND P0, PT, R3, R12, PT ;  /* 0x0000000c0300720b */ /* 0x000fe40003f1d000 */
[----:B------:R-:W-:Y:S02]  /*1630*/  SEL R12, R13, RZ, P2 ;  /* 0x000000ff0d0c7207 */ /* 0x000fe40001000000 */
[----:B------:R-:W-:Y:S02]  /*1640*/  ISETP.NE.AND P1, PT, R14, RZ, P1 ;  /* 0x000000ff0e00720c */ /* 0x000fe40000f25270 */
[----:B------:R-:W-:Y:S02]  /*1650*/  SHF.R.U32.HI R12, RZ, R12, R11 ;  /* 0x0000000cff0c7219 */ /* 0x000fe4000001160b */
[----:B------:R-:W-:-:S02]  /*1660*/  PLOP3.LUT P0, PT, P0, P1, PT, 0xf8, 0x8f ;  /* 0x00000000008f781c */ /* 0x000fc40000703f70 */
[----:B------:R-:W-:Y:S02]  /*1670*/  SHF.R.U32.HI R14, RZ, 0x1, R12 ;  /* 0x00000001ff0e7819 */ /* 0x000fe4000001160c */
[----:B------:R-:W-:-:S04]  /*1680*/  SEL R3, RZ, 0x1, !P0 ;  /* 0x00000001ff037807 */ /* 0x000fc80004000000 */
[----:B------:R-:W-:-:S04]  /*1690*/  LOP3.LUT R3, R3, 0x1, R14, 0xf8, !PT ;  /* 0x0000000103037812 */ /* 0x000fc800078ef80e */
[----:B------:R-:W-:-:S05]  /*16a0*/  LOP3.LUT R3, R3, R12, RZ, 0xc0, !PT ;  /* 0x0000000c03037212 */ /* 0x000fca00078ec0ff */
[----:B------:R-:W-:-:S05]  /*16b0*/  IMAD.IADD R3, R14, 0x1, R3 ;  /* 0x000000010e037824 */ /* 0x000fca00078e0203 */
[----:B------:R-:W-:Y:S01]  /*16c0*/  LOP3.LUT R0, R3, R0, RZ, 0xfc, !PT ;  /* 0x0000000003007212 */ /* 0x000fe200078efcff */
[----:B------:R-:W-:Y:S06]  /*16d0*/  BRA `(.L_x_31) ;  /* 0x0000000000107947 */ /* 0x000fec0003800000 */
.L_x_30:
[----:B------:R-:W-:-:S04]  /*16e0*/  LOP3.LUT R0, R0, 0x80000000, RZ, 0xc0, !PT ;  /* 0x8000000000007812 */ /* 0x000fc800078ec0ff */
[----:B------:R-:W-:Y:S01]  /*16f0*/  LOP3.LUT R0, R0, 0x7f800000, RZ, 0xfc, !PT ;  /* 0x7f80000000007812 */ /* 0x000fe200078efcff */
[----:B------:R-:W-:Y:S06]  /*1700*/  BRA `(.L_x_31) ;  /* 0x0000000000047947 */ /* 0x000fec0003800000 */
.L_x_29:
[----:B------:R-:W-:-:S07]  /*1710*/  LEA R0, R12, R0, 0x17 ;  /* 0x000000000c007211 */ /* 0x000fce00078eb8ff */
.L_x_31:
[----:B------:R-:W-:Y:S05]  /*1720*/  BSYNC.RECONVERGENT B2 ;  /* 0x0000000000027941 */ /* 0x000fea0003800200 */
.L_x_28:
[----:B------:R-:W-:Y:S05]  /*1730*/  BRA `(.L_x_32) ;  /* 0x0000000000207947 */ /* 0x000fea0003800000 */
.L_x_27:
[----:B------:R-:W-:-:S04]  /*1740*/  LOP3.LUT R0, R3, 0x80000000, R0, 0x48, !PT ;  /* 0x8000000003007812 */ /* 0x000fc800078e4800 */
[----:B------:R-:W-:Y:S01]  /*1750*/  LOP3.LUT R0, R0, 0x7f800000, RZ, 0xfc, !PT ;  /* 0x7f80000000007812 */ /* 0x000fe200078efcff */
[----:B------:R-:W-:Y:S06]  /*1760*/  BRA `(.L_x_32) ;  /* 0x0000000000147947 */ /* 0x000fec0003800000 */
.L_x_26:
[----:B------:R-:W-:Y:S01]  /*1770*/  LOP3.LUT R0, R3, 0x80000000, R0, 0x48, !PT ;  /* 0x8000000003007812 */ /* 0x000fe200078e4800 */
[----:B------:R-:W-:Y:S06]  /*1780*/  BRA `(.L_x_32) ;  /* 0x00000000000c7947 */ /* 0x000fec0003800000 */
.L_x_25:
[----:B------:R-:W0:Y:S01]  /*1790*/  MUFU.RSQ R0, -QNAN ;  /* 0xffc0000000007908 */ /* 0x000e220000001400 */
[----:B------:R-:W-:Y:S05]  /*17a0*/  BRA `(.L_x_32) ;  /* 0x0000000000047947 */ /* 0x000fea0003800000 */
.L_x_24:
[----:B------:R-:W-:-:S07]  /*17b0*/  FADD.FTZ R0, R0, R3 ;  /* 0x0000000300007221 */ /* 0x000fce0000010000 */
.L_x_32:
[----:B------:R-:W-:Y:S05]  /*17c0*/  BSYNC.RECONVERGENT B1 ;  /* 0x0000000000017941 */ /* 0x000fea0003800200 */
.L_x_22:
[----:B------:R-:W-:-:S04]  /*17d0*/  HFMA2 R11, -RZ, RZ, 0, 0 ;  /* 0x00000000ff0b7431 */ /* 0x000fc800000001ff */
[----:B0-----:R-:W-:Y:S05]  /*17e0*/  RET.REL.NODEC R10 `(_Z9calculateP6float2PiS1_PdPffffiS3_S3_S3_iiii) ;  /* 0xffffffe80a047950 */ /* 0x001fea0003c3ffff */
.L_x_33:
        /* <DEDUP_REMOVED lines=9> */
.L_x_39:


//--------------------- .text._Z9addKernelPiPKiS1_ --------------------------
	.section	.text._Z9addKernelPiPKiS1_,"ax",@progbits
	.align	128
        .global         _Z9addKernelPiPKiS1_
        .type           _Z9addKernelPiPKiS1_,@function
        .size           _Z9addKernelPiPKiS1_,(.L_x_43 - _Z9addKernelPiPKiS1_)
        .other          _Z9addKernelPiPKiS1_,@"STO_CUDA_ENTRY STV_DEFAULT"
_Z9addKernelPiPKiS1_:
.text._Z9addKernelPiPKiS1_:
[----:B------:R-:W-:Y:S01]  /*0000*/  LDC R1, c[0x0][0x37c] ;  /* 0x0000df00ff017b82 */ /* 0x000fe20000000800 */
[----:B------:R-:W0:Y:S07]  /*0010*/  S2R R9, SR_TID.X ;  /* 0x0000000000097919 */ /* 0x000e2e0000002100 */
[----:B------:R-:W0:Y:S01]  /*0020*/  LDC.64 R2, c[0x0][0x388] ;  /* 0x0000e200ff027b82 */ /* 0x000e220000000a00 */
[----:B------:R-:W1:Y:S07]  /*0030*/  LDCU.64 UR4, c[0x0][0x358] ;  /* 0x00006b00ff0477ac */ /* 0x000e6e0008000a00 */
[----:B------:R-:W2:Y:S08]  /*0040*/  LDC.64 R4, c[0x0][0x390] ;  /* 0x0000e400ff047b82 */ /* 0x000eb00000000a00 */
[----:B------:R-:W3:Y:S01]  /*0050*/  LDC.64 R6, c[0x0][0x380] ;  /* 0x0000e000ff067b82 */ /* 0x000ee20000000a00 */
[----:B0-----:R-:W-:-:S04]  /*0060*/  IMAD.WIDE.U32 R2, R9, 0x4, R2 ;  /* 0x0000000409027825 */ /* 0x001fc800078e0002 */
[C---:B--2---:R-:W-:Y:S02]  /*0070*/  IMAD.WIDE.U32 R4, R9.reuse, 0x4, R4 ;  /* 0x0000000409047825 */ /* 0x044fe400078e0004 */
[----:B-1----:R-:W2:Y:S04]  /*0080*/  LDG.E R2, desc[UR4][R2.64] ;  /* 0x0000000402027981 */ /* 0x002ea8000c1e1900 */
[----:B------:R-:W2:Y:S01]  /*0090*/  LDG.E R5, desc[UR4][R4.64] ;  /* 0x0000000404057981 */ /* 0x000ea2000c1e1900 */
[----:B---3--:R-:W-:Y:S01]  /*00a0*/  IMAD.WIDE.U32 R6, R9, 0x4, R6 ;  /* 0x0000000409067825 */ /* 0x008fe200078e0006 */
[----:B--2---:R-:W-:-:S05]  /*00b0*/  IADD3 R9, PT, PT, R2, R5, RZ ;  /* 0x0000000502097210 */ /* 0x004fca0007ffe0ff */
[----:B------:R-:W-:Y:S01]  /*00c0*/  STG.E desc[UR4][R6.64], R9 ;  /* 0x0000000906007986 */ /* 0x000fe2000c101904 */
[----:B------:R-:W-:Y:S05]  /*00d0*/  EXIT ;  /* 0x000000000000794d */ /* 0x000fea0003800000 */
.L_x_34:
        /* <DEDUP_REMOVED lines=10> */
.L_x_43:


//--------------------- .text._Z13cufftShift_2DP6float2ii --------------------------
	.section	.text._Z13cufftShift_2DP6float2ii,"ax",@progbits
	.align	128
        .global         _Z13cufftShift_2DP6float2ii
        .type           _Z13cufftShift_2DP6float2ii,@function
        .size           _Z13cufftShift_2DP6float2ii,(.L_x_44 - _Z13cufftShift_2DP6float2ii)
        .other          _Z13cufftShift_2DP6float2ii,@"STO_CUDA_ENTRY STV_DEFAULT"
_Z13cufftShift_2DP6float2ii:
.text._Z13cufftShift_2DP6float2ii:
[----:B------:R-:W-:Y:S08]  /*0000*/  LDC R1, c[0x0][0x37c] ;  /* 0x0000df00ff017b82 */ /* 0x000ff00000000800 */
[----:B------:R-:W0:Y:S01]  /*0010*/  LDC R0, c[0x0][0x388] ;  /* 0x0000e200ff007b82 */ /* 0x000e220000000800 */
[----:B------:R-:W1:Y:S01]  /*0020*/  S2R R4, SR_TID.X ;  /* 0x0000000000047919 */ /* 0x000e620000002100 */
[----:B------:R-:W1:Y:S01]  /*0030*/  LDCU UR4, c[0x0][0x360] ;  /* 0x00006c00ff0477ac */ /* 0x000e620008000800 */
[----:B------:R-:W1:Y:S01]  /*0040*/  S2R R5, SR_CTAID.X ;  /* 0x0000000000057919 */ /* 0x000e620000002500 */
[----:B------:R-:W2:Y:S01]  /*0050*/  LDCU UR6, c[0x0][0x38c] ;  /* 0x00007180ff0677ac */ /* 0x000ea20008000800 */
[-C--:B0-----:R-:W-:Y:S01]  /*0060*/  IABS R6, R0.reuse ;  /* 0x0000000000067213 */ /* 0x081fe20000000000 */
[----:B------:R-:W-:-:S03]  /*0070*/  IMAD R2, R0, R0, RZ ;  /* 0x0000000000027224 */ /* 0x000fc600078e02ff */
[----:B------:R-:W0:Y:S08]  /*0080*/  I2F.RP R3, R6 ;  /* 0x0000000600037306 */ /* 0x000e300000209400 */
[----:B------:R-:W3:Y:S08]  /*0090*/  I2F.U32.RP R7, R2 ;  /* 0x0000000200077306 */ /* 0x000ef00000209000 */
[----:B0-----:R-:W0:Y:S08]  /*00a0*/  MUFU.RCP R3, R3 ;  /* 0x0000000300037308 */ /* 0x001e300000001000 */
[----:B---3--:R-:W3:Y:S01]  /*00b0*/  MUFU.RCP R7, R7 ;  /* 0x0000000700077308 */ /* 0x008ee20000001000 */
[----:B0-----:R-:W-:-:S02]  /*00c0*/  VIADD R8, R3, 0xffffffe ;  /* 0x0ffffffe03087836 */ /* 0x001fc40000000000 */
[----:B-1----:R-:W-:Y:S01]  /*00d0*/  IMAD R3, R5, UR4, R4 ;  /* 0x0000000405037c24 */ /* 0x002fe2000f8e0204 */
[----:B------:R-:W0:Y:S04]  /*00e0*/  LDCU.64 UR4, c[0x0][0x358] ;  /* 0x00006b00ff0477ac */ /* 0x000e280008000a00 */
[----:B------:R1:W4:Y:S01]  /*00f0*/  F2I.FTZ.U32.TRUNC.NTZ R9, R8 ;  /* 0x0000000800097305 */ /* 0x000322000021f000 */
[----:B------:R-:W-:Y:S02]  /*0100*/  IABS R10, R3 ;  /* 0x00000003000a7213 */ /* 0x000fe40000000000 */
[----:B---3--:R-:W-:Y:S01]  /*0110*/  IADD3 R4, PT, PT, R7, 0xffffffe, RZ ;  /* 0x0ffffffe07047810 */ /* 0x008fe20007ffe0ff */
[----:B-1----:R-:W-:-:S04]  /*0120*/  IMAD.MOV.U32 R8, RZ, RZ, RZ ;  /* 0x000000ffff087224 */ /* 0x002fc800078e00ff */
[----:B------:R1:W3:Y:S01]  /*0130*/  F2I.FTZ.U32.TRUNC.NTZ R5, R4 ;  /* 0x0000000400057305 */ /* 0x0002e2000021f000 */
[----:B----4-:R-:W-:-:S04]  /*0140*/  IMAD.MOV R11, RZ, RZ, -R9 ;  /* 0x000000ffff0b7224 */ /* 0x010fc800078e0a09 */
[----:B------:R-:W-:Y:S02]  /*0150*/  IMAD R11, R11, R6, RZ ;  /* 0x000000060b0b7224 */ /* 0x000fe400078e02ff */
[----:B-1----:R-:W-:Y:S02]  /*0160*/  HFMA2 R4, -RZ, RZ, 0, 0 ;  /* 0x00000000ff047431 */ /* 0x002fe400000001ff */
[----:B------:R-:W-:Y:S01]  /*0170*/  IMAD.HI.U32 R8, R9, R11, R8 ;  /* 0x0000000b09087227 */ /* 0x000fe200078e0008 */
[----:B------:R-:W-:-:S03]  /*0180*/  IADD3 R9, PT, PT, RZ, -R2, RZ ;  /* 0x80000002ff097210 */ /* 0x000fc60007ffe0ff */
[----:B------:R-:W-:Y:S02]  /*0190*/  IMAD.MOV.U32 R11, RZ, RZ, R10 ;  /* 0x000000ffff0b7224 */ /* 0x000fe400078e000a */
[----:B---3--:R-:W-:Y:S02]  /*01a0*/  IMAD R9, R9, R5, RZ ;  /* 0x0000000509097224 */ /* 0x008fe400078e02ff */
[----:B------:R-:W-:-:S04]  /*01b0*/  IMAD.HI.U32 R8, R8, R11, RZ ;  /* 0x0000000b08087227 */ /* 0x000fc800078e00ff */
[----:B------:R-:W-:Y:S02]  /*01c0*/  IMAD.MOV R7, RZ, RZ, -R8 ;  /* 0x000000ffff077224 */ /* 0x000fe400078e0a08 */
[----:B------:R-:W-:-:S04]  /*01d0*/  IMAD.HI.U32 R4, R5, R9, R4 ;  /* 0x0000000905047227 */ /* 0x000fc800078e0004 */
[----:B------:R-:W-:Y:S02]  /*01e0*/  IMAD R7, R6, R7, R11 ;  /* 0x0000000706077224 */ /* 0x000fe400078e020b */
[----:B------:R-:W-:-:S03]  /*01f0*/  IMAD.HI.U32 R4, R4, R3, RZ ;  /* 0x0000000304047227 */ /* 0x000fc600078e00ff */
[----:B------:R-:W-:Y:S01]  /*0200*/  ISETP.GT.U32.AND P2, PT, R6, R7, PT ;  /* 0x000000070600720c */ /* 0x000fe20003f44070 */
[----:B------:R-:W-:-:S04]  /*0210*/  IMAD.MOV R5, RZ, RZ, -R4 ;  /* 0x000000ffff057224 */ /* 0x000fc800078e0a04 */
[----:B------:R-:W-:-:S05]  /*0220*/  IMAD R5, R2, R5, R3 ;  /* 0x0000000502057224 */ /* 0x000fca00078e0203 */
[----:B------:R-:W-:-:S03]  /*0230*/  ISETP.GE.U32.AND P0, PT, R5, R2, PT ;  /* 0x000000020500720c */ /* 0x000fc60003f06070 */
[-C--:B------:R-:W-:Y:S01]  /*0240*/  @!P2 IADD3 R7, PT, PT, R7, -R6.reuse, RZ ;  /* 0x800000060707a210 */ /* 0x080fe20007ffe0ff */
[----:B------:R-:W-:Y:S01]  /*0250*/  @!P2 VIADD R8, R8, 0x1 ;  /* 0x000000010808a836 */ /* 0x000fe20000000000 */
[----:B------:R-:W-:Y:S02]  /*0260*/  ISETP.NE.AND P2, PT, R0, RZ, PT ;  /* 0x000000ff0000720c */ /* 0x000fe40003f45270 */
[----:B------:R-:W-:Y:S02]  /*0270*/  ISETP.GE.U32.AND P3, PT, R7, R6, PT ;  /* 0x000000060700720c */ /* 0x000fe40003f66070 */
[----:B------:R-:W-:-:S04]  /*0280*/  LOP3.LUT R6, R3, R0, RZ, 0x3c, !PT ;  /* 0x0000000003067212 */ /* 0x000fc800078e3cff */
[----:B------:R-:W-:Y:S01]  /*0290*/  ISETP.GE.AND P1, PT, R6, RZ, PT ;  /* 0x000000ff0600720c */ /* 0x000fe20003f26270 */
[----:B------:R-:W-:Y:S01]  /*02a0*/  @P0 IMAD.IADD R5, R5, 0x1, -R2 ;  /* 0x0000000105050824 */ /* 0x000fe200078e0a02 */
[----:B------:R-:W-:Y:S01]  /*02b0*/  LEA.HI R6, R0, R0, RZ, 0x1 ;  /* 0x0000000000067211 */ /* 0x000fe200078f08ff */
[----:B------:R-:W-:-:S03]  /*02c0*/  @P0 VIADD R4, R4, 0x1 ;  /* 0x0000000104040836 */ /* 0x000fc60000000000 */
[----:B------:R-:W-:Y:S02]  /*02d0*/  SHF.R.S32.HI R6, RZ, 0x1, R6 ;  /* 0x00000001ff067819 */ /* 0x000fe40000011406 */
[----:B------:R-:W-:Y:S02]  /*02e0*/  @P3 IADD3 R8, PT, PT, R8, 0x1, RZ ;  /* 0x0000000108083810 */ /* 0x000fe40007ffe0ff */
[----:B------:R-:W-:-:S03]  /*02f0*/  ISETP.GE.U32.AND P3, PT, R5, R2, PT ;  /* 0x000000020500720c */ /* 0x000fc60003f66070 */
[----:B------:R-:W-:Y:S02]  /*0300*/  @!P1 IADD3 R8, PT, PT, -R8, RZ, RZ ;  /* 0x000000ff08089210 */ /* 0x000fe40007ffe1ff */
[----:B------:R-:W-:Y:S02]  /*0310*/  @!P2 LOP3.LUT R8, RZ, R0, RZ, 0x33, !PT ;  /* 0x00000000ff08a212 */ /* 0x000fe400078e33ff */
[----:B------:R-:W-:Y:S02]  /*0320*/  ISETP.NE.U32.AND P1, PT, R2, RZ, PT ;  /* 0x000000ff0200720c */ /* 0x000fe40003f25070 */
[----:B------:R-:W-:-:S04]  /*0330*/  IADD3 R5, PT, PT, -R8, RZ, RZ ;  /* 0x000000ff08057210 */ /* 0x000fc80007ffe1ff */
[----:B------:R-:W-:Y:S02]  /*0340*/  @P3 VIADD R4, R4, 0x1 ;  /* 0x0000000104043836 */ /* 0x000fe40000000000 */
[----:B------:R-:W-:-:S05]  /*0350*/  IMAD R5, R0, R5, R3 ;  /* 0x0000000500057224 */ /* 0x000fca00078e0203 */
[----:B------:R-:W-:Y:S02]  /*0360*/  @!P1 LOP3.LUT R4, RZ, R2, RZ, 0x33, !PT ;  /* 0x00000002ff049212 */ /* 0x000fe400078e33ff */
[----:B------:R-:W-:Y:S02]  /*0370*/  ISETP.GE.AND P0, PT, R5, R6, PT ;  /* 0x000000060500720c */ /* 0x000fe40003f06270 */
[C---:B------:R-:W-:Y:S02]  /*0380*/  IADD3 R5, PT, PT, -R4.reuse, RZ, RZ ;  /* 0x000000ff04057210 */ /* 0x040fe40007ffe1ff */
[----:B--2---:R-:W-:-:S03]  /*0390*/  ISETP.GE.OR P0, PT, R4, UR6, P0 ;  /* 0x0000000604007c0c */ /* 0x004fc60008706670 */
[----:B------:R-:W-:-:S10]  /*03a0*/  IMAD R5, R0, R5, R8 ;  /* 0x0000000500057224 */ /* 0x000fd400078e0208 */
[----:B0-----:R-:W-:Y:S05]  /*03b0*/  @P0 BRA `(.L_x_35) ;  /* 0x0000000000340947 */ /* 0x001fea0003800000 */
[----:B------:R-:W-:Y:S01]  /*03c0*/  ISETP.GE.AND P0, PT, R5, R6, PT ;  /* 0x000000060500720c */ /* 0x000fe20003f06270 */
[----:B------:R-:W-:-:S05]  /*03d0*/  IMAD R0, R0, R0, R0 ;  /* 0x0000000000007224 */ /* 0x000fca00078e0200 */
[----:B------:R-:W-:-:S07]  /*03e0*/  LEA.HI R0, R0, R0, RZ, 0x1 ;  /* 0x0000000000007211 */ /* 0x000fce00078f08ff */
[----:B------:R-:W-:Y:S05]  /*03f0*/  @P0 EXIT ;  /* 0x000000000000094d */ /* 0x000fea0003800000 */
[----:B------:R-:W0:Y:S02]  /*0400*/  LDC.64 R4, c[0x0][0x380] ;  /* 0x0000e000ff047b82 */ /* 0x000e240000000a00 */
[----:B0-----:R-:W-:Y:S01]  /*0410*/  IMAD.WIDE.U32 R2, R3, 0x8, R4 ;  /* 0x0000000803027825 */ /* 0x001fe200078e0004 */
[----:B------:R-:W-:-:S04]  /*0420*/  SHF.R.S32.HI R5, RZ, 0x1, R0 ;  /* 0x00000001ff057819 */ /* 0x000fc80000011400 */
[----:B------:R-:W2:Y:S01]  /*0430*/  LDG.E.64 R6, desc[UR4][R2.64] ;  /* 0x0000000402067981 */ /* 0x000ea2000c1e1b00 */
[----:B------:R-:W-:-:S05]  /*0440*/  IMAD.WIDE R4, R5, 0x8, R2 ;  /* 0x0000000805047825 */ /* 0x000fca00078e0202 */
[----:B------:R-:W3:Y:S04]  /*0450*/  LDG.E.64 R8, desc[UR4][R4.64] ;  /* 0x0000000404087981 */ /* 0x000ee8000c1e1b00 */
[----:B---3--:R-:W-:Y:S04]  /*0460*/  STG.E.64 desc[UR4][R2.64], R8 ;  /* 0x0000000802007986 */ /* 0x008fe8000c101b04 */
[----:B--2---:R-:W-:Y:S01]  /*0470*/  STG.E.64 desc[UR4][R4.64], R6 ;  /* 0x0000000604007986 */ /* 0x004fe2000c101b04 */
[----:B------:R-:W-:Y:S05]  /*0480*/  EXIT ;  /* 0x000000000000794d */ /* 0x000fea0003800000 */
.L_x_35:
[----:B------:R-:W-:-:S04]  /*0490*/  ISETP.GE.AND P0, PT, R5, R6, PT ;  /* 0x000000060500720c */ /* 0x000fc80003f06270 */
[----:B------:R-:W-:-:S13]  /*04a0*/  ISETP.GE.OR P0, PT, R4, UR6, P0 ;  /* 0x0000000604007c0c */ /* 0x000fda0008706670 */
[----:B------:R-:W-:Y:S05]  /*04b0*/  @P0 EXIT ;  /* 0x000000000000094d */ /* 0x000fea0003800000 */
[----:B------:R-:W0:Y:S01]  /*04c0*/  LDC.64 R4, c[0x0][0x380] ;  /* 0x0000e000ff047b82 */ /* 0x000e220000000a00 */
[----:B------:R-:W-:-:S05]  /*04d0*/  IMAD R0, R0, R0, -R0 ;  /* 0x0000000000007224 */ /* 0x000fca00078e0a00 */
[----:B------:R-:W-:Y:S01]  /*04e0*/  LEA.HI R0, R0, R0, RZ, 0x1 ;  /* 0x0000000000007211 */ /* 0x000fe200078f08ff */
[----:B0-----:R-:W-:-:S03]  /*04f0*/  IMAD.WIDE.U32 R4, R3, 0x8, R4 ;  /* 0x0000000803047825 */ /* 0x001fc600078e0004 */
[----:B------:R-:W-:Y:S02]  /*0500*/  SHF.R.S32.HI R3, RZ, 0x1, R0 ;  /* 0x00000001ff037819 */ /* 0x000fe40000011400 */
[----:B------:R-:W2:Y:S03]  /*0510*/  LDG.E.64 R6, desc[UR4][R4.64] ;  /* 0x0000000404067981 */ /* 0x000ea6000c1e1b00 */
[----:B------:R-:W-:-:S05]  /*0520*/  IMAD.WIDE R2, R3, 0x8, R4 ;  /* 0x0000000803027825 */ /* 0x000fca00078e0204 */
[----:B------:R-:W3:Y:S04]  /*0530*/  LDG.E.64 R8, desc[UR4][R2.64] ;  /* 0x0000000402087981 */ /* 0x000ee8000c1e1b00 */
[----:B---3--:R-:W-:Y:S04]  /*0540*/  STG.E.64 desc[UR4][R4.64], R8 ;  /* 0x0000000804007986 */ /* 0x008fe8000c101b04 */
[----:B--2---:R-:W-:Y:S01]  /*0550*/  STG.E.64 desc[UR4][R2.64], R6 ;  /* 0x0000000602007986 */ /* 0x004fe2000c101b04 */
[----:B------:R-:W-:Y:S05]  /*0560*/  EXIT ;  /* 0x000000000000794d */ /* 0x000fea0003800000 */
.L_x_36:
        /* <DEDUP_REMOVED lines=9> */
.L_x_44:


//--------------------- .nv.shared.reserved.0     --------------------------
	.section	.nv.shared.reserved.0,"aw",@nobits
	.weak		__nv_reservedSMEM_offset_0_alias
	.size		__nv_reservedSMEM_offset_0_alias, 0, 64
	.other		__nv_reservedSMEM_offset_0_alias,@"STO_CUDA_RESERVED_SHARED STV_DEFAULT"
__nv_reservedSMEM_offset_0_alias:
	.zero		0
	.zero		64


//--------------------- .nv.constant0._Z7asembleP6float2PiS1_S1_PfS2_S1_S2_S1_S2_S2_S2_S1_S1_ --------------------------
	.section	.nv.constant0._Z7asembleP6float2PiS1_S1_PfS2_S1_S2_S1_S2_S2_S2_S1_S1_,"a",@progbits
	.sectionflags	@""
	.align	4
.nv.constant0._Z7asembleP6float2PiS1_S1_PfS2_S1_S2_S1_S2_S2_S2_S1_S1_:
	.zero		1008


//--------------------- .nv.constant0._Z11copy2bitmapP6float2Pi --------------------------
	.section	.nv.constant0._Z11copy2bitmapP6float2Pi,"a",@progbits
	.sectionflags	@""
	.align	4
.nv.constant0._Z11copy2bitmapP6float2Pi:
	.zero		912


//--------------------- .nv.constant0._Z9calculateP6float2PiS1_PdPffffiS3_S3_S3_iiii --------------------------
	.section	.nv.constant0._Z9calculateP6float2PiS1_PdPffffiS3_S3_S3_iiii,"a",@progbits
	.sectionflags	@""
	.align	4
.nv.constant0._Z9calculateP6float2PiS1_PdPffffiS3_S3_S3_iiii:
	.zero		992


//--------------------- .nv.constant0._Z9addKernelPiPKiS1_ --------------------------
	.section	.nv.constant0._Z9addKernelPiPKiS1_,"a",@progbits
	.sectionflags	@""
	.align	4
.nv.constant0._Z9addKernelPiPKiS1_:
	.zero		920


//--------------------- .nv.constant0._Z13cufftShift_2DP6float2ii --------------------------
	.section	.nv.constant0._Z13cufftShift_2DP6float2ii,"a",@progbits
	.sectionflags	@""
	.align	4
.nv.constant0._Z13cufftShift_2DP6float2ii:
	.zero		912


//--------------------- SYMBOLS --------------------------

	.type		.nv.reservedSmem.offset0,@object
	.size		.nv.reservedSmem.offset0,0x4
